//
// Generated by NVIDIA NVVM Compiler
//
// Compiler Build ID: CL-36424714
// Cuda compilation tools, release 13.0, V13.0.88
// Based on NVVM 20.0.0
//

.version 9.0
.target sm_100
.address_size 64

	// .globl	_Z39GMMNLSE_nonlinear_sum_with_polarizationP7double2S0_S0_PKS_PKdPKhPKjS8_S4_S6_S8_S8_S4_S6_S8_S8_bbjjjj
// _ZZ39GMMNLSE_nonlinear_sum_with_polarizationP7double2S0_S0_PKS_PKdPKhPKjS8_S4_S6_S8_S8_S4_S6_S8_S8_bbjjjjE6this_A has been demoted

.visible .entry _Z39GMMNLSE_nonlinear_sum_with_polarizationP7double2S0_S0_PKS_PKdPKhPKjS8_S4_S6_S8_S8_S4_S6_S8_S8_bbjjjj(
	.param .u64 .ptr .align 1 _Z39GMMNLSE_nonlinear_sum_with_polarizationP7double2S0_S0_PKS_PKdPKhPKjS8_S4_S6_S8_S8_S4_S6_S8_S8_bbjjjj_param_0,
	.param .u64 .ptr .align 1 _Z39GMMNLSE_nonlinear_sum_with_polarizationP7double2S0_S0_PKS_PKdPKhPKjS8_S4_S6_S8_S8_S4_S6_S8_S8_bbjjjj_param_1,
	.param .u64 .ptr .align 1 _Z39GMMNLSE_nonlinear_sum_with_polarizationP7double2S0_S0_PKS_PKdPKhPKjS8_S4_S6_S8_S8_S4_S6_S8_S8_bbjjjj_param_2,
	.param .u64 .ptr .align 1 _Z39GMMNLSE_nonlinear_sum_with_polarizationP7double2S0_S0_PKS_PKdPKhPKjS8_S4_S6_S8_S8_S4_S6_S8_S8_bbjjjj_param_3,
	.param .u64 .ptr .align 1 _Z39GMMNLSE_nonlinear_sum_with_polarizationP7double2S0_S0_PKS_PKdPKhPKjS8_S4_S6_S8_S8_S4_S6_S8_S8_bbjjjj_param_4,
	.param .u64 .ptr .align 1 _Z39GMMNLSE_nonlinear_sum_with_polarizationP7double2S0_S0_PKS_PKdPKhPKjS8_S4_S6_S8_S8_S4_S6_S8_S8_bbjjjj_param_5,
	.param .u64 .ptr .align 1 _Z39GMMNLSE_nonlinear_sum_with_polarizationP7double2S0_S0_PKS_PKdPKhPKjS8_S4_S6_S8_S8_S4_S6_S8_S8_bbjjjj_param_6,
	.param .u64 .ptr .align 1 _Z39GMMNLSE_nonlinear_sum_with_polarizationP7double2S0_S0_PKS_PKdPKhPKjS8_S4_S6_S8_S8_S4_S6_S8_S8_bbjjjj_param_7,
	.param .u64 .ptr .align 1 _Z39GMMNLSE_nonlinear_sum_with_polarizationP7double2S0_S0_PKS_PKdPKhPKjS8_S4_S6_S8_S8_S4_S6_S8_S8_bbjjjj_param_8,
	.param .u64 .ptr .align 1 _Z39GMMNLSE_nonlinear_sum_with_polarizationP7double2S0_S0_PKS_PKdPKhPKjS8_S4_S6_S8_S8_S4_S6_S8_S8_bbjjjj_param_9,
	.param .u64 .ptr .align 1 _Z39GMMNLSE_nonlinear_sum_with_polarizationP7double2S0_S0_PKS_PKdPKhPKjS8_S4_S6_S8_S8_S4_S6_S8_S8_bbjjjj_param_10,
	.param .u64 .ptr .align 1 _Z39GMMNLSE_nonlinear_sum_with_polarizationP7double2S0_S0_PKS_PKdPKhPKjS8_S4_S6_S8_S8_S4_S6_S8_S8_bbjjjj_param_11,
	.param .u64 .ptr .align 1 _Z39GMMNLSE_nonlinear_sum_with_polarizationP7double2S0_S0_PKS_PKdPKhPKjS8_S4_S6_S8_S8_S4_S6_S8_S8_bbjjjj_param_12,
	.param .u64 .ptr .align 1 _Z39GMMNLSE_nonlinear_sum_with_polarizationP7double2S0_S0_PKS_PKdPKhPKjS8_S4_S6_S8_S8_S4_S6_S8_S8_bbjjjj_param_13,
	.param .u64 .ptr .align 1 _Z39GMMNLSE_nonlinear_sum_with_polarizationP7double2S0_S0_PKS_PKdPKhPKjS8_S4_S6_S8_S8_S4_S6_S8_S8_bbjjjj_param_14,
	.param .u64 .ptr .align 1 _Z39GMMNLSE_nonlinear_sum_with_polarizationP7double2S0_S0_PKS_PKdPKhPKjS8_S4_S6_S8_S8_S4_S6_S8_S8_bbjjjj_param_15,
	.param .u8 _Z39GMMNLSE_nonlinear_sum_with_polarizationP7double2S0_S0_PKS_PKdPKhPKjS8_S4_S6_S8_S8_S4_S6_S8_S8_bbjjjj_param_16,
	.param .u8 _Z39GMMNLSE_nonlinear_sum_with_polarizationP7double2S0_S0_PKS_PKdPKhPKjS8_S4_S6_S8_S8_S4_S6_S8_S8_bbjjjj_param_17,
	.param .u32 _Z39GMMNLSE_nonlinear_sum_with_polarizationP7double2S0_S0_PKS_PKdPKhPKjS8_S4_S6_S8_S8_S4_S6_S8_S8_bbjjjj_param_18,
	.param .u32 _Z39GMMNLSE_nonlinear_sum_with_polarizationP7double2S0_S0_PKS_PKdPKhPKjS8_S4_S6_S8_S8_S4_S6_S8_S8_bbjjjj_param_19,
	.param .u32 _Z39GMMNLSE_nonlinear_sum_with_polarizationP7double2S0_S0_PKS_PKdPKhPKjS8_S4_S6_S8_S8_S4_S6_S8_S8_bbjjjj_param_20,
	.param .u32 _Z39GMMNLSE_nonlinear_sum_with_polarizationP7double2S0_S0_PKS_PKdPKhPKjS8_S4_S6_S8_S8_S4_S6_S8_S8_bbjjjj_param_21
)
{
	.reg .pred 	%p<66>;
	.reg .b16 	%rs<39>;
	.reg .b32 	%r<142>;
	.reg .b64 	%rd<85>;
	.reg .b64 	%fd<311>;
	// demoted variable
	.shared .align 16 .b8 _ZZ39GMMNLSE_nonlinear_sum_with_polarizationP7double2S0_S0_PKS_PKdPKhPKjS8_S4_S6_S8_S8_S4_S6_S8_S8_bbjjjjE6this_A[512];
	ld.param.u64 	%rd14, [_Z39GMMNLSE_nonlinear_sum_with_polarizationP7double2S0_S0_PKS_PKdPKhPKjS8_S4_S6_S8_S8_S4_S6_S8_S8_bbjjjj_param_1];
	ld.param.u64 	%rd16, [_Z39GMMNLSE_nonlinear_sum_with_polarizationP7double2S0_S0_PKS_PKdPKhPKjS8_S4_S6_S8_S8_S4_S6_S8_S8_bbjjjj_param_3];
	ld.param.u64 	%rd23, [_Z39GMMNLSE_nonlinear_sum_with_polarizationP7double2S0_S0_PKS_PKdPKhPKjS8_S4_S6_S8_S8_S4_S6_S8_S8_bbjjjj_param_4];
	ld.param.u64 	%rd24, [_Z39GMMNLSE_nonlinear_sum_with_polarizationP7double2S0_S0_PKS_PKdPKhPKjS8_S4_S6_S8_S8_S4_S6_S8_S8_bbjjjj_param_5];
	ld.param.u64 	%rd18, [_Z39GMMNLSE_nonlinear_sum_with_polarizationP7double2S0_S0_PKS_PKdPKhPKjS8_S4_S6_S8_S8_S4_S6_S8_S8_bbjjjj_param_7];
	ld.param.u64 	%rd25, [_Z39GMMNLSE_nonlinear_sum_with_polarizationP7double2S0_S0_PKS_PKdPKhPKjS8_S4_S6_S8_S8_S4_S6_S8_S8_bbjjjj_param_8];
	ld.param.u64 	%rd26, [_Z39GMMNLSE_nonlinear_sum_with_polarizationP7double2S0_S0_PKS_PKdPKhPKjS8_S4_S6_S8_S8_S4_S6_S8_S8_bbjjjj_param_9];
	ld.param.u64 	%rd19, [_Z39GMMNLSE_nonlinear_sum_with_polarizationP7double2S0_S0_PKS_PKdPKhPKjS8_S4_S6_S8_S8_S4_S6_S8_S8_bbjjjj_param_10];
	ld.param.u64 	%rd27, [_Z39GMMNLSE_nonlinear_sum_with_polarizationP7double2S0_S0_PKS_PKdPKhPKjS8_S4_S6_S8_S8_S4_S6_S8_S8_bbjjjj_param_12];
	ld.param.u64 	%rd28, [_Z39GMMNLSE_nonlinear_sum_with_polarizationP7double2S0_S0_PKS_PKdPKhPKjS8_S4_S6_S8_S8_S4_S6_S8_S8_bbjjjj_param_13];
	ld.param.u64 	%rd22, [_Z39GMMNLSE_nonlinear_sum_with_polarizationP7double2S0_S0_PKS_PKdPKhPKjS8_S4_S6_S8_S8_S4_S6_S8_S8_bbjjjj_param_15];
	ld.param.s8 	%rs19, [_Z39GMMNLSE_nonlinear_sum_with_polarizationP7double2S0_S0_PKS_PKdPKhPKjS8_S4_S6_S8_S8_S4_S6_S8_S8_bbjjjj_param_16];
	ld.param.s8 	%rs20, [_Z39GMMNLSE_nonlinear_sum_with_polarizationP7double2S0_S0_PKS_PKdPKhPKjS8_S4_S6_S8_S8_S4_S6_S8_S8_bbjjjj_param_17];
	ld.param.u32 	%r47, [_Z39GMMNLSE_nonlinear_sum_with_polarizationP7double2S0_S0_PKS_PKdPKhPKjS8_S4_S6_S8_S8_S4_S6_S8_S8_bbjjjj_param_18];
	ld.param.u32 	%r48, [_Z39GMMNLSE_nonlinear_sum_with_polarizationP7double2S0_S0_PKS_PKdPKhPKjS8_S4_S6_S8_S8_S4_S6_S8_S8_bbjjjj_param_19];
	ld.param.u32 	%r49, [_Z39GMMNLSE_nonlinear_sum_with_polarizationP7double2S0_S0_PKS_PKdPKhPKjS8_S4_S6_S8_S8_S4_S6_S8_S8_bbjjjj_param_20];
	ld.param.u32 	%r50, [_Z39GMMNLSE_nonlinear_sum_with_polarizationP7double2S0_S0_PKS_PKdPKhPKjS8_S4_S6_S8_S8_S4_S6_S8_S8_bbjjjj_param_21];
	cvta.to.global.u64 	%rd1, %rd23;
	cvta.to.global.u64 	%rd2, %rd24;
	cvta.to.global.u64 	%rd3, %rd25;
	cvta.to.global.u64 	%rd4, %rd26;
	cvta.to.global.u64 	%rd5, %rd27;
	cvta.to.global.u64 	%rd6, %rd28;
	mov.u32 	%r1, %tid.x;
	div.u32 	%r2, %r1, %r49;
	mul.lo.s32 	%r51, %r2, %r49;
	sub.s32 	%r3, %r1, %r51;
	mov.u32 	%r52, %ctaid.x;
	div.u32 	%r4, %r52, %r50;
	mul.lo.s32 	%r53, %r4, %r50;
	sub.s32 	%r5, %r52, %r53;
	mul.lo.s32 	%r6, %r48, %r47;
	mul.lo.s32 	%r7, %r6, %r49;
	setp.le.u32 	%p1, %r49, %r1;
	@%p1 bra 	$L__BB0_2;
	cvta.to.global.u64 	%rd29, %rd16;
	mad.lo.s32 	%r54, %r3, %r6, %r4;
	mul.wide.u32 	%rd30, %r54, 16;
	add.s64 	%rd31, %rd29, %rd30;
	ld.global.v2.f64 	{%fd141, %fd142}, [%rd31];
	shl.b32 	%r55, %r3, 4;
	mov.u32 	%r56, _ZZ39GMMNLSE_nonlinear_sum_with_polarizationP7double2S0_S0_PKS_PKdPKhPKjS8_S4_S6_S8_S8_S4_S6_S8_S8_bbjjjjE6this_A;
	add.s32 	%r57, %r56, %r55;
	st.shared.v2.f64 	[%r57], {%fd141, %fd142};
$L__BB0_2:
	ld.param.u64 	%rd84, [_Z39GMMNLSE_nonlinear_sum_with_polarizationP7double2S0_S0_PKS_PKdPKhPKjS8_S4_S6_S8_S8_S4_S6_S8_S8_bbjjjj_param_14];
	ld.param.u64 	%rd83, [_Z39GMMNLSE_nonlinear_sum_with_polarizationP7double2S0_S0_PKS_PKdPKhPKjS8_S4_S6_S8_S8_S4_S6_S8_S8_bbjjjj_param_11];
	ld.param.u64 	%rd82, [_Z39GMMNLSE_nonlinear_sum_with_polarizationP7double2S0_S0_PKS_PKdPKhPKjS8_S4_S6_S8_S8_S4_S6_S8_S8_bbjjjj_param_6];
	bar.sync 	0;
	cvta.to.global.u64 	%rd32, %rd82;
	mul.wide.u32 	%rd33, %r1, 4;
	add.s64 	%rd34, %rd32, %rd33;
	ld.global.u32 	%r8, [%rd34];
	cvta.to.global.u64 	%rd35, %rd18;
	add.s64 	%rd36, %rd35, %rd33;
	ld.global.u32 	%r9, [%rd36];
	cvta.to.global.u64 	%rd37, %rd19;
	add.s64 	%rd38, %rd37, %rd33;
	ld.global.u32 	%r10, [%rd38];
	cvta.to.global.u64 	%rd39, %rd83;
	add.s64 	%rd40, %rd39, %rd33;
	ld.global.u32 	%r11, [%rd40];
	cvta.to.global.u64 	%rd41, %rd84;
	add.s64 	%rd42, %rd41, %rd33;
	ld.global.u32 	%r12, [%rd42];
	cvta.to.global.u64 	%rd43, %rd22;
	add.s64 	%rd44, %rd43, %rd33;
	ld.global.u32 	%r13, [%rd44];
	setp.eq.s32 	%p2, %r5, 2;
	@%p2 bra 	$L__BB0_51;
	setp.eq.s32 	%p3, %r5, 1;
	@%p3 bra 	$L__BB0_28;
	setp.ne.s32 	%p4, %r5, 0;
	@%p4 bra 	$L__BB0_74;
	setp.eq.s32 	%p47, %r8, 0;
	@%p47 bra 	$L__BB0_74;
	shl.b32 	%r104, %r3, 4;
	mov.u32 	%r105, _ZZ39GMMNLSE_nonlinear_sum_with_polarizationP7double2S0_S0_PKS_PKdPKhPKjS8_S4_S6_S8_S8_S4_S6_S8_S8_bbjjjjE6this_A;
	add.s32 	%r106, %r105, %r104;
	ld.shared.v2.f64 	{%fd1, %fd2}, [%r106];
	add.s32 	%r130, %r8, -1;
	add.s32 	%r107, %r9, -1;
	setp.ge.u32 	%p48, %r130, %r107;
	mov.f64 	%fd281, 0d0000000000000000;
	mov.f64 	%fd282, %fd281;
	@%p48 bra 	$L__BB0_27;
	sub.s32 	%r108, %r9, %r8;
	and.b32  	%r109, %r108, 1;
	setp.eq.b32 	%p49, %r109, 1;
	not.pred 	%p50, %p49;
	mov.f64 	%fd282, 0d0000000000000000;
	mov.f64 	%fd281, %fd282;
	@%p50 bra 	$L__BB0_14;
	shl.b32 	%r110, %r130, 2;
	cvt.s64.s32 	%rd71, %r110;
	add.s64 	%rd72, %rd2, %rd71;
	ld.global.u8 	%rs1, [%rd72+2];
	ld.global.u8 	%rs2, [%rd72+3];
	mul.wide.u16 	%r111, %rs1, 16;
	add.s32 	%r113, %r105, %r111;
	ld.shared.v2.f64 	{%fd3, %fd4}, [%r113+-16];
	mul.wide.u16 	%r114, %rs2, 16;
	add.s32 	%r115, %r105, %r114;
	ld.shared.v2.f64 	{%fd5, %fd6}, [%r115+-16];
	mul.wide.s32 	%rd73, %r130, 8;
	add.s64 	%rd74, %rd1, %rd73;
	ld.global.f64 	%fd7, [%rd74];
	mul.f64 	%fd234, %fd4, %fd6;
	fma.rn.f64 	%fd235, %fd3, %fd5, %fd234;
	mul.f64 	%fd8, %fd7, %fd235;
	setp.eq.s16 	%p51, %rs1, %rs2;
	xor.b16  	%rs33, %rs2, %rs1;
	and.b16  	%rs34, %rs33, 1;
	setp.eq.b16 	%p52, %rs34, 1;
	or.pred  	%p53, %p51, %p52;
	@%p53 bra 	$L__BB0_10;
	mul.f64 	%fd236, %fd1, %fd8;
	fma.rn.f64 	%fd270, %fd1, %fd8, %fd236;
	mul.f64 	%fd237, %fd2, %fd8;
	fma.rn.f64 	%fd269, %fd2, %fd8, %fd237;
	bra.uni 	$L__BB0_13;
$L__BB0_10:
	@%p51 bra 	$L__BB0_12;
	mul.f64 	%fd238, %fd3, %fd6;
	mul.f64 	%fd239, %fd4, %fd5;
	sub.f64 	%fd240, %fd238, %fd239;
	mul.f64 	%fd241, %fd240, %fd7;
	mul.f64 	%fd242, %fd2, %fd241;
	fma.rn.f64 	%fd270, %fd1, %fd8, %fd242;
	mul.f64 	%fd243, %fd2, %fd8;
	mul.f64 	%fd244, %fd1, %fd241;
	sub.f64 	%fd269, %fd243, %fd244;
	bra.uni 	$L__BB0_13;
$L__BB0_12:
	mul.f64 	%fd270, %fd1, %fd8;
	mul.f64 	%fd269, %fd2, %fd8;
$L__BB0_13:
	add.f64 	%fd282, %fd270, 0d0000000000000000;
	add.f64 	%fd281, %fd269, 0d0000000000000000;
	mov.u32 	%r130, %r8;
$L__BB0_14:
	add.s32 	%r116, %r8, 1;
	setp.eq.s32 	%p55, %r9, %r116;
	@%p55 bra 	$L__BB0_27;
	sub.s32 	%r133, %r130, %r9;
	add.s32 	%r132, %r130, 1;
	shl.b32 	%r131, %r130, 2;
$L__BB0_16:
	add.s32 	%r117, %r132, -1;
	cvt.s64.s32 	%rd75, %r131;
	add.s64 	%rd7, %rd2, %rd75;
	ld.global.u8 	%rs3, [%rd7+2];
	ld.global.u8 	%rs4, [%rd7+3];
	mul.wide.u16 	%r118, %rs3, 16;
	mov.u32 	%r119, _ZZ39GMMNLSE_nonlinear_sum_with_polarizationP7double2S0_S0_PKS_PKdPKhPKjS8_S4_S6_S8_S8_S4_S6_S8_S8_bbjjjjE6this_A;
	add.s32 	%r120, %r119, %r118;
	ld.shared.v2.f64 	{%fd25, %fd26}, [%r120+-16];
	mul.wide.u16 	%r121, %rs4, 16;
	add.s32 	%r122, %r119, %r121;
	ld.shared.v2.f64 	{%fd27, %fd28}, [%r122+-16];
	mul.wide.s32 	%rd76, %r117, 8;
	add.s64 	%rd8, %rd1, %rd76;
	ld.global.f64 	%fd29, [%rd8];
	mul.f64 	%fd245, %fd26, %fd28;
	fma.rn.f64 	%fd246, %fd25, %fd27, %fd245;
	mul.f64 	%fd30, %fd29, %fd246;
	setp.ne.s16 	%p56, %rs3, %rs4;
	xor.b16  	%rs35, %rs4, %rs3;
	and.b16  	%rs36, %rs35, 1;
	setp.eq.b16 	%p57, %rs36, 1;
	not.pred 	%p58, %p57;
	and.pred  	%p59, %p56, %p58;
	@%p59 bra 	$L__BB0_20;
	@%p56 bra 	$L__BB0_19;
	mul.f64 	%fd278, %fd1, %fd30;
	mul.f64 	%fd277, %fd2, %fd30;
	bra.uni 	$L__BB0_21;
$L__BB0_19:
	mul.f64 	%fd249, %fd25, %fd28;
	mul.f64 	%fd250, %fd26, %fd27;
	sub.f64 	%fd251, %fd249, %fd250;
	mul.f64 	%fd252, %fd251, %fd29;
	mul.f64 	%fd253, %fd2, %fd252;
	fma.rn.f64 	%fd278, %fd1, %fd30, %fd253;
	mul.f64 	%fd254, %fd2, %fd30;
	mul.f64 	%fd255, %fd1, %fd252;
	sub.f64 	%fd277, %fd254, %fd255;
	bra.uni 	$L__BB0_21;
$L__BB0_20:
	mul.f64 	%fd247, %fd1, %fd30;
	fma.rn.f64 	%fd278, %fd1, %fd30, %fd247;
	mul.f64 	%fd248, %fd2, %fd30;
	fma.rn.f64 	%fd277, %fd2, %fd30, %fd248;
$L__BB0_21:
	add.f64 	%fd39, %fd282, %fd278;
	add.f64 	%fd40, %fd281, %fd277;
	ld.global.u8 	%rs5, [%rd7+6];
	ld.global.u8 	%rs6, [%rd7+7];
	mul.wide.u16 	%r123, %rs5, 16;
	mov.u32 	%r124, _ZZ39GMMNLSE_nonlinear_sum_with_polarizationP7double2S0_S0_PKS_PKdPKhPKjS8_S4_S6_S8_S8_S4_S6_S8_S8_bbjjjjE6this_A;
	add.s32 	%r125, %r124, %r123;
	ld.shared.v2.f64 	{%fd41, %fd42}, [%r125+-16];
	mul.wide.u16 	%r126, %rs6, 16;
	add.s32 	%r127, %r124, %r126;
	ld.shared.v2.f64 	{%fd43, %fd44}, [%r127+-16];
	ld.global.f64 	%fd45, [%rd8+8];
	mul.f64 	%fd256, %fd42, %fd44;
	fma.rn.f64 	%fd257, %fd41, %fd43, %fd256;
	mul.f64 	%fd46, %fd45, %fd257;
	setp.eq.s16 	%p61, %rs5, %rs6;
	xor.b16  	%rs37, %rs6, %rs5;
	and.b16  	%rs38, %rs37, 1;
	setp.eq.b16 	%p62, %rs38, 1;
	or.pred  	%p63, %p61, %p62;
	@%p63 bra 	$L__BB0_23;
	mul.f64 	%fd258, %fd1, %fd46;
	fma.rn.f64 	%fd280, %fd1, %fd46, %fd258;
	mul.f64 	%fd259, %fd2, %fd46;
	fma.rn.f64 	%fd279, %fd2, %fd46, %fd259;
	bra.uni 	$L__BB0_26;
$L__BB0_23:
	@%p61 bra 	$L__BB0_25;
	mul.f64 	%fd260, %fd41, %fd44;
	mul.f64 	%fd261, %fd42, %fd43;
	sub.f64 	%fd262, %fd260, %fd261;
	mul.f64 	%fd263, %fd262, %fd45;
	mul.f64 	%fd264, %fd2, %fd263;
	fma.rn.f64 	%fd280, %fd1, %fd46, %fd264;
	mul.f64 	%fd265, %fd2, %fd46;
	mul.f64 	%fd266, %fd1, %fd263;
	sub.f64 	%fd279, %fd265, %fd266;
	bra.uni 	$L__BB0_26;
$L__BB0_25:
	mul.f64 	%fd280, %fd1, %fd46;
	mul.f64 	%fd279, %fd2, %fd46;
$L__BB0_26:
	add.f64 	%fd282, %fd39, %fd280;
	add.f64 	%fd281, %fd40, %fd279;
	add.s32 	%r133, %r133, 2;
	add.s32 	%r132, %r132, 2;
	add.s32 	%r131, %r131, 8;
	setp.ne.s32 	%p65, %r133, -1;
	@%p65 bra 	$L__BB0_16;
$L__BB0_27:
	ld.param.u64 	%rd80, [_Z39GMMNLSE_nonlinear_sum_with_polarizationP7double2S0_S0_PKS_PKdPKhPKjS8_S4_S6_S8_S8_S4_S6_S8_S8_bbjjjj_param_0];
	mad.lo.s32 	%r128, %r2, %r6, %r4;
	mad.lo.s32 	%r129, %r3, %r7, %r128;
	cvta.to.global.u64 	%rd77, %rd80;
	mul.wide.u32 	%rd78, %r129, 16;
	add.s64 	%rd79, %rd77, %rd78;
	st.global.v2.f64 	[%rd79], {%fd282, %fd281};
	bra.uni 	$L__BB0_74;
$L__BB0_28:
	setp.eq.s16 	%p26, %rs19, 0;
	setp.eq.s32 	%p27, %r10, 0;
	or.pred  	%p28, %p26, %p27;
	@%p28 bra 	$L__BB0_74;
	add.s32 	%r134, %r10, -1;
	add.s32 	%r81, %r11, -1;
	setp.ge.u32 	%p29, %r134, %r81;
	mov.f64 	%fd293, 0d0000000000000000;
	mov.f64 	%fd296, %fd293;
	@%p29 bra 	$L__BB0_50;
	sub.s32 	%r82, %r11, %r10;
	and.b32  	%r83, %r82, 1;
	setp.eq.b32 	%p30, %r83, 1;
	not.pred 	%p31, %p30;
	mov.f64 	%fd296, 0d0000000000000000;
	mov.f64 	%fd293, %fd296;
	@%p31 bra 	$L__BB0_37;
	shl.b32 	%r84, %r134, 2;
	cvt.s64.s32 	%rd58, %r84;
	add.s64 	%rd59, %rd4, %rd58;
	ld.global.u8 	%rs7, [%rd59+2];
	ld.global.u8 	%rs8, [%rd59+3];
	mul.wide.u16 	%r85, %rs7, 16;
	mov.u32 	%r86, _ZZ39GMMNLSE_nonlinear_sum_with_polarizationP7double2S0_S0_PKS_PKdPKhPKjS8_S4_S6_S8_S8_S4_S6_S8_S8_bbjjjjE6this_A;
	add.s32 	%r87, %r86, %r85;
	ld.shared.v2.f64 	{%fd59, %fd60}, [%r87+-16];
	mul.wide.u16 	%r88, %rs8, 16;
	add.s32 	%r89, %r86, %r88;
	ld.shared.v2.f64 	{%fd61, %fd62}, [%r89+-16];
	setp.eq.s16 	%p32, %rs7, %rs8;
	xor.b16  	%rs27, %rs8, %rs7;
	and.b16  	%rs28, %rs27, 1;
	setp.eq.b16 	%p33, %rs28, 1;
	or.pred  	%p34, %p32, %p33;
	mov.f64 	%fd293, 0d0000000000000000;
	@%p34 bra 	$L__BB0_33;
	mul.wide.s32 	%rd60, %r134, 8;
	add.s64 	%rd61, %rd3, %rd60;
	ld.global.f64 	%fd191, [%rd61];
	mul.f64 	%fd192, %fd60, %fd62;
	fma.rn.f64 	%fd193, %fd59, %fd61, %fd192;
	mul.f64 	%fd194, %fd193, %fd191;
	fma.rn.f64 	%fd284, %fd193, %fd191, %fd194;
	bra.uni 	$L__BB0_36;
$L__BB0_33:
	@%p32 bra 	$L__BB0_35;
	mul.wide.s32 	%rd62, %r134, 8;
	add.s64 	%rd63, %rd3, %rd62;
	ld.global.f64 	%fd195, [%rd63];
	mul.f64 	%fd196, %fd60, %fd62;
	fma.rn.f64 	%fd197, %fd59, %fd61, %fd196;
	mul.f64 	%fd284, %fd197, %fd195;
	mul.f64 	%fd198, %fd60, %fd61;
	mul.f64 	%fd199, %fd59, %fd62;
	sub.f64 	%fd200, %fd198, %fd199;
	fma.rn.f64 	%fd293, %fd200, %fd195, 0d0000000000000000;
	bra.uni 	$L__BB0_36;
$L__BB0_35:
	mul.wide.s32 	%rd64, %r134, 8;
	add.s64 	%rd65, %rd3, %rd64;
	ld.global.f64 	%fd202, [%rd65];
	mul.f64 	%fd203, %fd60, %fd62;
	fma.rn.f64 	%fd204, %fd59, %fd61, %fd203;
	mul.f64 	%fd284, %fd204, %fd202;
$L__BB0_36:
	add.f64 	%fd296, %fd284, 0d0000000000000000;
	mov.u32 	%r134, %r10;
$L__BB0_37:
	add.s32 	%r90, %r10, 1;
	setp.eq.s32 	%p36, %r11, %r90;
	@%p36 bra 	$L__BB0_50;
	sub.s32 	%r137, %r134, %r11;
	add.s32 	%r136, %r134, 1;
	shl.b32 	%r135, %r134, 2;
$L__BB0_39:
	add.s32 	%r91, %r136, -1;
	cvt.s64.s32 	%rd66, %r135;
	add.s64 	%rd9, %rd4, %rd66;
	ld.global.u8 	%rs9, [%rd9+2];
	ld.global.u8 	%rs10, [%rd9+3];
	mul.wide.u16 	%r92, %rs9, 16;
	mov.u32 	%r93, _ZZ39GMMNLSE_nonlinear_sum_with_polarizationP7double2S0_S0_PKS_PKdPKhPKjS8_S4_S6_S8_S8_S4_S6_S8_S8_bbjjjjE6this_A;
	add.s32 	%r94, %r93, %r92;
	ld.shared.v2.f64 	{%fd76, %fd77}, [%r94+-16];
	mul.wide.u16 	%r95, %rs10, 16;
	add.s32 	%r96, %r93, %r95;
	ld.shared.v2.f64 	{%fd78, %fd79}, [%r96+-16];
	setp.ne.s16 	%p37, %rs9, %rs10;
	xor.b16  	%rs29, %rs10, %rs9;
	and.b16  	%rs30, %rs29, 1;
	setp.eq.b16 	%p38, %rs30, 1;
	not.pred 	%p39, %p38;
	mul.wide.s32 	%rd67, %r91, 8;
	add.s64 	%rd10, %rd3, %rd67;
	and.pred  	%p40, %p37, %p39;
	@%p40 bra 	$L__BB0_43;
	@%p37 bra 	$L__BB0_42;
	ld.global.f64 	%fd215, [%rd10];
	mul.f64 	%fd216, %fd77, %fd79;
	fma.rn.f64 	%fd217, %fd76, %fd78, %fd216;
	mul.f64 	%fd292, %fd217, %fd215;
	bra.uni 	$L__BB0_44;
$L__BB0_42:
	ld.global.f64 	%fd209, [%rd10];
	mul.f64 	%fd210, %fd77, %fd79;
	fma.rn.f64 	%fd211, %fd76, %fd78, %fd210;
	mul.f64 	%fd292, %fd211, %fd209;
	mul.f64 	%fd212, %fd77, %fd78;
	mul.f64 	%fd213, %fd76, %fd79;
	sub.f64 	%fd214, %fd212, %fd213;
	fma.rn.f64 	%fd293, %fd214, %fd209, %fd293;
	bra.uni 	$L__BB0_44;
$L__BB0_43:
	ld.global.f64 	%fd205, [%rd10];
	mul.f64 	%fd206, %fd77, %fd79;
	fma.rn.f64 	%fd207, %fd76, %fd78, %fd206;
	mul.f64 	%fd208, %fd207, %fd205;
	fma.rn.f64 	%fd292, %fd207, %fd205, %fd208;
$L__BB0_44:
	add.f64 	%fd86, %fd296, %fd292;
	ld.global.u8 	%rs11, [%rd9+6];
	ld.global.u8 	%rs12, [%rd9+7];
	mul.wide.u16 	%r97, %rs11, 16;
	mov.u32 	%r98, _ZZ39GMMNLSE_nonlinear_sum_with_polarizationP7double2S0_S0_PKS_PKdPKhPKjS8_S4_S6_S8_S8_S4_S6_S8_S8_bbjjjjE6this_A;
	add.s32 	%r99, %r98, %r97;
	ld.shared.v2.f64 	{%fd87, %fd88}, [%r99+-16];
	mul.wide.u16 	%r100, %rs12, 16;
	add.s32 	%r101, %r98, %r100;
	ld.shared.v2.f64 	{%fd89, %fd90}, [%r101+-16];
	setp.eq.s16 	%p42, %rs11, %rs12;
	xor.b16  	%rs31, %rs12, %rs11;
	and.b16  	%rs32, %rs31, 1;
	setp.eq.b16 	%p43, %rs32, 1;
	or.pred  	%p44, %p42, %p43;
	@%p44 bra 	$L__BB0_46;
	ld.global.f64 	%fd218, [%rd10+8];
	mul.f64 	%fd219, %fd88, %fd90;
	fma.rn.f64 	%fd220, %fd87, %fd89, %fd219;
	mul.f64 	%fd221, %fd220, %fd218;
	fma.rn.f64 	%fd294, %fd220, %fd218, %fd221;
	bra.uni 	$L__BB0_49;
$L__BB0_46:
	@%p42 bra 	$L__BB0_48;
	ld.global.f64 	%fd222, [%rd10+8];
	mul.f64 	%fd223, %fd88, %fd90;
	fma.rn.f64 	%fd224, %fd87, %fd89, %fd223;
	mul.f64 	%fd294, %fd224, %fd222;
	mul.f64 	%fd225, %fd88, %fd89;
	mul.f64 	%fd226, %fd87, %fd90;
	sub.f64 	%fd227, %fd225, %fd226;
	fma.rn.f64 	%fd293, %fd227, %fd222, %fd293;
	bra.uni 	$L__BB0_49;
$L__BB0_48:
	ld.global.f64 	%fd228, [%rd10+8];
	mul.f64 	%fd229, %fd88, %fd90;
	fma.rn.f64 	%fd230, %fd87, %fd89, %fd229;
	mul.f64 	%fd294, %fd230, %fd228;
$L__BB0_49:
	add.f64 	%fd296, %fd86, %fd294;
	add.s32 	%r137, %r137, 2;
	add.s32 	%r136, %r136, 2;
	add.s32 	%r135, %r135, 8;
	setp.ne.s32 	%p46, %r137, -1;
	@%p46 bra 	$L__BB0_39;
$L__BB0_50:
	mad.lo.s32 	%r102, %r2, %r6, %r4;
	mad.lo.s32 	%r103, %r3, %r7, %r102;
	cvta.to.global.u64 	%rd68, %rd14;
	mul.wide.u32 	%rd69, %r103, 16;
	add.s64 	%rd70, %rd68, %rd69;
	st.global.v2.f64 	[%rd70], {%fd296, %fd293};
	bra.uni 	$L__BB0_74;
$L__BB0_51:
	setp.eq.s16 	%p5, %rs20, 0;
	setp.eq.s32 	%p6, %r12, 0;
	or.pred  	%p7, %p5, %p6;
	@%p7 bra 	$L__BB0_74;
	add.s32 	%r138, %r12, -1;
	add.s32 	%r58, %r13, -1;
	setp.ge.u32 	%p8, %r138, %r58;
	mov.f64 	%fd307, 0d0000000000000000;
	mov.f64 	%fd310, %fd307;
	@%p8 bra 	$L__BB0_73;
	sub.s32 	%r59, %r13, %r12;
	and.b32  	%r60, %r59, 1;
	setp.eq.b32 	%p9, %r60, 1;
	not.pred 	%p10, %p9;
	mov.f64 	%fd310, 0d0000000000000000;
	mov.f64 	%fd307, %fd310;
	@%p10 bra 	$L__BB0_60;
	shl.b32 	%r61, %r138, 2;
	cvt.s64.s32 	%rd45, %r61;
	add.s64 	%rd46, %rd6, %rd45;
	ld.global.u8 	%rs13, [%rd46+2];
	ld.global.u8 	%rs14, [%rd46+3];
	mul.wide.u16 	%r62, %rs13, 16;
	mov.u32 	%r63, _ZZ39GMMNLSE_nonlinear_sum_with_polarizationP7double2S0_S0_PKS_PKdPKhPKjS8_S4_S6_S8_S8_S4_S6_S8_S8_bbjjjjE6this_A;
	add.s32 	%r64, %r63, %r62;
	ld.shared.v2.f64 	{%fd100, %fd101}, [%r64+-16];
	mul.wide.u16 	%r65, %rs14, 16;
	add.s32 	%r66, %r63, %r65;
	ld.shared.v2.f64 	{%fd102, %fd103}, [%r66+-16];
	setp.eq.s16 	%p11, %rs13, %rs14;
	xor.b16  	%rs21, %rs14, %rs13;
	and.b16  	%rs22, %rs21, 1;
	setp.eq.b16 	%p12, %rs22, 1;
	or.pred  	%p13, %p11, %p12;
	mov.f64 	%fd307, 0d0000000000000000;
	@%p13 bra 	$L__BB0_56;
	mul.wide.s32 	%rd47, %r138, 8;
	add.s64 	%rd48, %rd5, %rd47;
	ld.global.f64 	%fd147, [%rd48];
	mul.f64 	%fd148, %fd101, %fd103;
	fma.rn.f64 	%fd149, %fd100, %fd102, %fd148;
	mul.f64 	%fd150, %fd149, %fd147;
	fma.rn.f64 	%fd298, %fd149, %fd147, %fd150;
	bra.uni 	$L__BB0_59;
$L__BB0_56:
	setp.eq.s16 	%p14, %rs13, %rs14;
	@%p14 bra 	$L__BB0_58;
	mul.wide.s32 	%rd49, %r138, 8;
	add.s64 	%rd50, %rd5, %rd49;
	ld.global.f64 	%fd151, [%rd50];
	mul.f64 	%fd152, %fd101, %fd103;
	fma.rn.f64 	%fd153, %fd100, %fd102, %fd152;
	mul.f64 	%fd298, %fd153, %fd151;
	mul.f64 	%fd154, %fd101, %fd102;
	mul.f64 	%fd155, %fd100, %fd103;
	sub.f64 	%fd156, %fd154, %fd155;
	fma.rn.f64 	%fd307, %fd156, %fd151, 0d0000000000000000;
	bra.uni 	$L__BB0_59;
$L__BB0_58:
	mul.wide.s32 	%rd51, %r138, 8;
	add.s64 	%rd52, %rd5, %rd51;
	ld.global.f64 	%fd158, [%rd52];
	mul.f64 	%fd159, %fd101, %fd103;
	fma.rn.f64 	%fd160, %fd100, %fd102, %fd159;
	mul.f64 	%fd298, %fd160, %fd158;
$L__BB0_59:
	add.f64 	%fd310, %fd298, 0d0000000000000000;
	mov.u32 	%r138, %r12;
$L__BB0_60:
	add.s32 	%r67, %r12, 1;
	setp.eq.s32 	%p15, %r13, %r67;
	@%p15 bra 	$L__BB0_73;
	sub.s32 	%r141, %r138, %r13;
	add.s32 	%r140, %r138, 1;
	shl.b32 	%r139, %r138, 2;
$L__BB0_62:
	add.s32 	%r68, %r140, -1;
	cvt.s64.s32 	%rd53, %r139;
	add.s64 	%rd11, %rd6, %rd53;
	ld.global.u8 	%rs15, [%rd11+2];
	ld.global.u8 	%rs16, [%rd11+3];
	mul.wide.u16 	%r69, %rs15, 16;
	mov.u32 	%r70, _ZZ39GMMNLSE_nonlinear_sum_with_polarizationP7double2S0_S0_PKS_PKdPKhPKjS8_S4_S6_S8_S8_S4_S6_S8_S8_bbjjjjE6this_A;
	add.s32 	%r71, %r70, %r69;
	ld.shared.v2.f64 	{%fd117, %fd118}, [%r71+-16];
	mul.wide.u16 	%r72, %rs16, 16;
	add.s32 	%r73, %r70, %r72;
	ld.shared.v2.f64 	{%fd119, %fd120}, [%r73+-16];
	setp.ne.s16 	%p16, %rs15, %rs16;
	xor.b16  	%rs23, %rs16, %rs15;
	and.b16  	%rs24, %rs23, 1;
	setp.eq.b16 	%p17, %rs24, 1;
	not.pred 	%p18, %p17;
	mul.wide.s32 	%rd54, %r68, 8;
	add.s64 	%rd12, %rd5, %rd54;
	and.pred  	%p19, %p16, %p18;
	@%p19 bra 	$L__BB0_66;
	@%p16 bra 	$L__BB0_65;
	ld.global.f64 	%fd171, [%rd12];
	mul.f64 	%fd172, %fd118, %fd120;
	fma.rn.f64 	%fd173, %fd117, %fd119, %fd172;
	mul.f64 	%fd306, %fd173, %fd171;
	bra.uni 	$L__BB0_67;
$L__BB0_65:
	ld.global.f64 	%fd165, [%rd12];
	mul.f64 	%fd166, %fd118, %fd120;
	fma.rn.f64 	%fd167, %fd117, %fd119, %fd166;
	mul.f64 	%fd306, %fd167, %fd165;
	mul.f64 	%fd168, %fd118, %fd119;
	mul.f64 	%fd169, %fd117, %fd120;
	sub.f64 	%fd170, %fd168, %fd169;
	fma.rn.f64 	%fd307, %fd170, %fd165, %fd307;
	bra.uni 	$L__BB0_67;
$L__BB0_66:
	ld.global.f64 	%fd161, [%rd12];
	mul.f64 	%fd162, %fd118, %fd120;
	fma.rn.f64 	%fd163, %fd117, %fd119, %fd162;
	mul.f64 	%fd164, %fd163, %fd161;
	fma.rn.f64 	%fd306, %fd163, %fd161, %fd164;
$L__BB0_67:
	add.f64 	%fd127, %fd310, %fd306;
	ld.global.u8 	%rs17, [%rd11+6];
	ld.global.u8 	%rs18, [%rd11+7];
	mul.wide.u16 	%r74, %rs17, 16;
	mov.u32 	%r75, _ZZ39GMMNLSE_nonlinear_sum_with_polarizationP7double2S0_S0_PKS_PKdPKhPKjS8_S4_S6_S8_S8_S4_S6_S8_S8_bbjjjjE6this_A;
	add.s32 	%r76, %r75, %r74;
	ld.shared.v2.f64 	{%fd128, %fd129}, [%r76+-16];
	mul.wide.u16 	%r77, %rs18, 16;
	add.s32 	%r78, %r75, %r77;
	ld.shared.v2.f64 	{%fd130, %fd131}, [%r78+-16];
	setp.eq.s16 	%p21, %rs17, %rs18;
	xor.b16  	%rs25, %rs18, %rs17;
	and.b16  	%rs26, %rs25, 1;
	setp.eq.b16 	%p22, %rs26, 1;
	or.pred  	%p23, %p21, %p22;
	@%p23 bra 	$L__BB0_69;
	ld.global.f64 	%fd174, [%rd12+8];
	mul.f64 	%fd175, %fd129, %fd131;
	fma.rn.f64 	%fd176, %fd128, %fd130, %fd175;
	mul.f64 	%fd177, %fd176, %fd174;
	fma.rn.f64 	%fd308, %fd176, %fd174, %fd177;
	bra.uni 	$L__BB0_72;
$L__BB0_69:
	@%p21 bra 	$L__BB0_71;
	ld.global.f64 	%fd178, [%rd12+8];
	mul.f64 	%fd179, %fd129, %fd131;
	fma.rn.f64 	%fd180, %fd128, %fd130, %fd179;
	mul.f64 	%fd308, %fd180, %fd178;
	mul.f64 	%fd181, %fd129, %fd130;
	mul.f64 	%fd182, %fd128, %fd131;
	sub.f64 	%fd183, %fd181, %fd182;
	fma.rn.f64 	%fd307, %fd183, %fd178, %fd307;
	bra.uni 	$L__BB0_72;
$L__BB0_71:
	ld.global.f64 	%fd184, [%rd12+8];
	mul.f64 	%fd185, %fd129, %fd131;
	fma.rn.f64 	%fd186, %fd128, %fd130, %fd185;
	mul.f64 	%fd308, %fd186, %fd184;
$L__BB0_72:
	add.f64 	%fd310, %fd127, %fd308;
	add.s32 	%r141, %r141, 2;
	add.s32 	%r140, %r140, 2;
	add.s32 	%r139, %r139, 8;
	setp.ne.s32 	%p25, %r141, -1;
	@%p25 bra 	$L__BB0_62;
$L__BB0_73:
	ld.param.u64 	%rd81, [_Z39GMMNLSE_nonlinear_sum_with_polarizationP7double2S0_S0_PKS_PKdPKhPKjS8_S4_S6_S8_S8_S4_S6_S8_S8_bbjjjj_param_2];
	mad.lo.s32 	%r79, %r2, %r6, %r4;
	mad.lo.s32 	%r80, %r3, %r7, %r79;
	cvta.to.global.u64 	%rd55, %rd81;
	mul.wide.u32 	%rd56, %r80, 16;
	add.s64 	%rd57, %rd55, %rd56;
	st.global.v2.f64 	[%rd57], {%fd310, %fd307};
$L__BB0_74:
	ret;

}


// ===== COMPILED SASS (sm_100) =====

	.target	sm_100

	.elftype	@"ET_EXEC"


//--------------------- .note.nv.tkinfo           --------------------------
	.section	.note.nv.tkinfo,"",@"SHT_NOTE"
	.sectionflags	@"SHF_NOTE_NV_TKINFO"
	.tkinfo
        /*0018*/ 	.word	0x00000002
        /*0030*/ 	.string	""
        /*0030*/ 	.string	"ptxas"
        /*0030*/ 	.string	"Cuda compilation tools, release 13.0, V13.0.88"
        /*0030*/ 	.string	"Build cuda_13.0.r13.0/compiler.36424714_0"
        /*0030*/ 	.string	"-arch sm_100 -m 64 "



//--------------------- .note.nv.cuinfo           --------------------------
	.section	.note.nv.cuinfo,"",@"SHT_NOTE"
	.sectionflags	@"SHF_NOTE_NV_CUINFO"
        /*0018*/ 	.short	0x0002
        /*001a*/ 	.short	0x0064
        /*001c*/ 	.short	0x0082
	.zero		2


//--------------------- .nv.info                  --------------------------
	.section	.nv.info,"",@"SHT_CUDA_INFO"
	.align	4


	//----- nvinfo : EIATTR_REGCOUNT
	.align		4
        /*0000*/ 	.byte	0x04, 0x2f
        /*0002*/ 	.short	(.L_1 - .L_0)
	.align		4
.L_0:
        /*0004*/ 	.word	index@(_Z39GMMNLSE_nonlinear_sum_with_polarizationP7double2S0_S0_PKS_PKdPKhPKjS8_S4_S6_S8_S8_S4_S6_S8_S8_bbjjjj)
        /*0008*/ 	.word	0x00000026


	//----- nvinfo : EIATTR_FRAME_SIZE
	.align		4
.L_1:
        /*000c*/ 	.byte	0x04, 0x11
        /*000e*/ 	.short	(.L_3 - .L_2)
	.align		4
.L_2:
        /*0010*/ 	.word	index@(_Z39GMMNLSE_nonlinear_sum_with_polarizationP7double2S0_S0_PKS_PKdPKhPKjS8_S4_S6_S8_S8_S4_S6_S8_S8_bbjjjj)
        /*0014*/ 	.word	0x00000000


	//----- nvinfo : EIATTR_MIN_STACK_SIZE
	.align		4
.L_3:
        /*0018*/ 	.byte	0x04, 0x12
        /*001a*/ 	.short	(.L_5 - .L_4)
	.align		4
.L_4:
        /*001c*/ 	.word	index@(_Z39GMMNLSE_nonlinear_sum_with_polarizationP7double2S0_S0_PKS_PKdPKhPKjS8_S4_S6_S8_S8_S4_S6_S8_S8_bbjjjj)
        /*0020*/ 	.word	0x00000000
.L_5:


//--------------------- .nv.compat                --------------------------
	.section	.nv.compat,"",@"SHT_CUDA_COMPAT_INFO"
	.align	4
        /*0000*/ 	.byte	0x02, 0x09, 0x00, 0x00, 0x02, 0x02, 0x01, 0x00, 0x02, 0x05, 0x05, 0x00, 0x03, 0x07, 0x01, 0x01
        /*0010*/ 	.byte	0x02, 0x03, 0x00, 0x00, 0x02, 0x06, 0x01, 0x00, 0x04, 0x0b, 0x08, 0x00, 0x01, 0x00, 0x00, 0x00
        /*0020*/ 	.byte	0x00, 0x00, 0x00, 0x00


//--------------------- .nv.info._Z39GMMNLSE_nonlinear_sum_with_polarizationP7double2S0_S0_PKS_PKdPKhPKjS8_S4_S6_S8_S8_S4_S6_S8_S8_bbjjjj --------------------------
	.section	.nv.info._Z39GMMNLSE_nonlinear_sum_with_polarizationP7double2S0_S0_PKS_PKdPKhPKjS8_S4_S6_S8_S8_S4_S6_S8_S8_bbjjjj,"",@"SHT_CUDA_INFO"
	.sectionflags	@""
	.align	4


	//----- nvinfo : EIATTR_CUDA_API_VERSION
	.align		4
        /*0000*/ 	.byte	0x04, 0x37
        /*0002*/ 	.short	(.L_7 - .L_6)
.L_6:
        /*0004*/ 	.word	0x00000082


	//----- nvinfo : EIATTR_KPARAM_INFO
	.align		4
.L_7:
        /*0008*/ 	.byte	0x04, 0x17
        /*000a*/ 	.short	(.L_9 - .L_8)
.L_8:
        /*000c*/ 	.word	0x00000000
        /*0010*/ 	.short	0x0015
        /*0012*/ 	.short	0x0090
        /*0014*/ 	.byte	0x00, 0xf0, 0x11, 0x00


	//----- nvinfo : EIATTR_KPARAM_INFO
	.align		4
.L_9:
        /*0018*/ 	.byte	0x04, 0x17
        /*001a*/ 	.short	(.L_11 - .L_10)
.L_10:
        /*001c*/ 	.word	0x00000000
        /*0020*/ 	.short	0x0014
        /*0022*/ 	.short	0x008c
        /*0024*/ 	.byte	0x00, 0xf0, 0x11, 0x00


	//----- nvinfo : EIATTR_KPARAM_INFO
	.align		4
.L_11:
        /*0028*/ 	.byte	0x04, 0x17
        /*002a*/ 	.short	(.L_13 - .L_12)
.L_12:
        /*002c*/ 	.word	0x00000000
        /*0030*/ 	.short	0x0013
        /*0032*/ 	.short	0x0088
        /*0034*/ 	.byte	0x00, 0xf0, 0x11, 0x00


	//----- nvinfo : EIATTR_KPARAM_INFO
	.align		4
.L_13:
        /*0038*/ 	.byte	0x04, 0x17
        /*003a*/ 	.short	(.L_15 - .L_14)
.L_14:
        /*003c*/ 	.word	0x00000000
        /*0040*/ 	.short	0x0012
        /*0042*/ 	.short	0x0084
        /*0044*/ 	.byte	0x00, 0xf0, 0x11, 0x00


	//----- nvinfo : EIATTR_KPARAM_INFO
	.align		4
.L_15:
        /*0048*/ 	.byte	0x04, 0x17
        /*004a*/ 	.short	(.L_17 - .L_16)
.L_16:
        /*004c*/ 	.word	0x00000000
        /*0050*/ 	.short	0x0011
        /*0052*/ 	.short	0x0081
        /*0054*/ 	.byte	0x00, 0xf0, 0x05, 0x00


	//----- nvinfo : EIATTR_KPARAM_INFO
	.align		4
.L_17:
        /*0058*/ 	.byte	0x04, 0x17
        /*005a*/ 	.short	(.L_19 - .L_18)
.L_18:
        /*005c*/ 	.word	0x00000000
        /*0060*/ 	.short	0x0010
        /*0062*/ 	.short	0x0080
        /*0064*/ 	.byte	0x00, 0xf0, 0x05, 0x00


	//----- nvinfo : EIATTR_KPARAM_INFO
	.align		4
.L_19:
        /*0068*/ 	.byte	0x04, 0x17
        /*006a*/ 	.short	(.L_21 - .L_20)
.L_20:
        /*006c*/ 	.word	0x00000000
        /*0070*/ 	.short	0x000f
        /*0072*/ 	.short	0x0078
        /*0074*/ 	.byte	0x00, 0xf5, 0x21, 0x00


	//----- nvinfo : EIATTR_KPARAM_INFO
	.align		4
.L_21:
        /*0078*/ 	.byte	0x04, 0x17
        /*007a*/ 	.short	(.L_23 - .L_22)
.L_22:
        /*007c*/ 	.word	0x00000000
        /*0080*/ 	.short	0x000e
        /*0082*/ 	.short	0x0070
        /*0084*/ 	.byte	0x00, 0xf5, 0x21, 0x00


	//----- nvinfo : EIATTR_KPARAM_INFO
	.align		4
.L_23:
        /*0088*/ 	.byte	0x04, 0x17
        /*008a*/ 	.short	(.L_25 - .L_24)
.L_24:
        /*008c*/ 	.word	0x00000000
        /*0090*/ 	.short	0x000d
        /*0092*/ 	.short	0x0068
        /*0094*/ 	.byte	0x00, 0xf5, 0x21, 0x00


	//----- nvinfo : EIATTR_KPARAM_INFO
	.align		4
.L_25:
        /*0098*/ 	.byte	0x04, 0x17
        /*009a*/ 	.short	(.L_27 - .L_26)
.L_26:
        /*009c*/ 	.word	0x00000000
        /*00a0*/ 	.short	0x000c
        /*00a2*/ 	.short	0x0060
        /*00a4*/ 	.byte	0x00, 0xf5, 0x21, 0x00


	//----- nvinfo : EIATTR_KPARAM_INFO
	.align		4
.L_27:
        /*00a8*/ 	.byte	0x04, 0x17
        /*00aa*/ 	.short	(.L_29 - .L_28)
.L_28:
        /*00ac*/ 	.word	0x00000000
        /*00b0*/ 	.short	0x000b
        /*00b2*/ 	.short	0x0058
        /*00b4*/ 	.byte	0x00, 0xf5, 0x21, 0x00


	//----- nvinfo : EIATTR_KPARAM_INFO
	.align		4
.L_29:
        /*00b8*/ 	.byte	0x04, 0x17
        /*00ba*/ 	.short	(.L_31 - .L_30)
.L_30:
        /*00bc*/ 	.word	0x00000000
        /*00c0*/ 	.short	0x000a
        /*00c2*/ 	.short	0x0050
        /*00c4*/ 	.byte	0x00, 0xf5, 0x21, 0x00


	//----- nvinfo : EIATTR_KPARAM_INFO
	.align		4
.L_31:
        /*00c8*/ 	.byte	0x04, 0x17
        /*00ca*/ 	.short	(.L_33 - .L_32)
.L_32:
        /*00cc*/ 	.word	0x00000000
        /*00d0*/ 	.short	0x0009
        /*00d2*/ 	.short	0x0048
        /*00d4*/ 	.byte	0x00, 0xf5, 0x21, 0x00


	//----- nvinfo : EIATTR_KPARAM_INFO
	.align		4
.L_33:
        /*00d8*/ 	.byte	0x04, 0x17
        /*00da*/ 	.short	(.L_35 - .L_34)
.L_34:
        /*00dc*/ 	.word	0x00000000
        /*00e0*/ 	.short	0x0008
        /*00e2*/ 	.short	0x0040
        /*00e4*/ 	.byte	0x00, 0xf5, 0x21, 0x00


	//----- nvinfo : EIATTR_KPARAM_INFO
	.align		4
.L_35:
        /*00e8*/ 	.byte	0x04, 0x17
        /*00ea*/ 	.short	(.L_37 - .L_36)
.L_36:
        /*00ec*/ 	.word	0x00000000
        /*00f0*/ 	.short	0x0007
        /*00f2*/ 	.short	0x0038
        /*00f4*/ 	.byte	0x00, 0xf5, 0x21, 0x00


	//----- nvinfo : EIATTR_KPARAM_INFO
	.align		4
.L_37:
        /*00f8*/ 	.byte	0x04, 0x17
        /*00fa*/ 	.short	(.L_39 - .L_38)
.L_38:
        /*00fc*/ 	.word	0x00000000
        /*0100*/ 	.short	0x0006
        /*0102*/ 	.short	0x0030
        /*0104*/ 	.byte	0x00, 0xf5, 0x21, 0x00


	//----- nvinfo : EIATTR_KPARAM_INFO
	.align		4
.L_39:
        /*0108*/ 	.byte	0x04, 0x17
        /*010a*/ 	.short	(.L_41 - .L_40)
.L_40:
        /*010c*/ 	.word	0x00000000
        /*0110*/ 	.short	0x0005
        /*0112*/ 	.short	0x0028
        /*0114*/ 	.byte	0x00, 0xf5, 0x21, 0x00


	//----- nvinfo : EIATTR_KPARAM_INFO
	.align		4
.L_41:
        /*0118*/ 	.byte	0x04, 0x17
        /*011a*/ 	.short	(.L_43 - .L_42)
.L_42:
        /*011c*/ 	.word	0x00000000
        /*0120*/ 	.short	0x0004
        /*0122*/ 	.short	0x0020
        /*0124*/ 	.byte	0x00, 0xf5, 0x21, 0x00


	//----- nvinfo : EIATTR_KPARAM_INFO
	.align		4
.L_43:
        /*0128*/ 	.byte	0x04, 0x17
        /*012a*/ 	.short	(.L_45 - .L_44)
.L_44:
        /*012c*/ 	.word	0x00000000
        /*0130*/ 	.short	0x0003
        /*0132*/ 	.short	0x0018
        /*0134*/ 	.byte	0x00, 0xf5, 0x21, 0x00


	//----- nvinfo : EIATTR_KPARAM_INFO
	.align		4
.L_45:
        /*0138*/ 	.byte	0x04, 0x17
        /*013a*/ 	.short	(.L_47 - .L_46)
.L_46:
        /*013c*/ 	.word	0x00000000
        /*0140*/ 	.short	0x0002
        /*0142*/ 	.short	0x0010
        /*0144*/ 	.byte	0x00, 0xf5, 0x21, 0x00


	//----- nvinfo : EIATTR_KPARAM_INFO
	.align		4
.L_47:
        /*0148*/ 	.byte	0x04, 0x17
        /*014a*/ 	.short	(.L_49 - .L_48)
.L_48:
        /*014c*/ 	.word	0x00000000
        /*0150*/ 	.short	0x0001
        /*0152*/ 	.short	0x0008
        /*0154*/ 	.byte	0x00, 0xf5, 0x21, 0x00


	//----- nvinfo : EIATTR_KPARAM_INFO
	.align		4
.L_49:
        /*0158*/ 	.byte	0x04, 0x17
        /*015a*/ 	.short	(.L_51 - .L_50)
.L_50:
        /*015c*/ 	.word	0x00000000
        /*0160*/ 	.short	0x0000
        /*0162*/ 	.short	0x0000
        /*0164*/ 	.byte	0x00, 0xf5, 0x21, 0x00


	//----- nvinfo : EIATTR_SPARSE_MMA_MASK
	.align		4
.L_51:
        /*0168*/ 	.byte	0x03, 0x50
        /*016a*/ 	.short	0x0000


	//----- nvinfo : EIATTR_MAXREG_COUNT
	.align		4
        /*016c*/ 	.byte	0x03, 0x1b
        /*016e*/ 	.short	0x00ff


	//----- nvinfo : EIATTR_NUM_BARRIERS
	.align		4
        /*0170*/ 	.byte	0x02, 0x4c
        /*0172*/ 	.byte	0x01
	.zero		1


	//----- nvinfo : EIATTR_MERCURY_ISA_VERSION
	.align		4
        /*0174*/ 	.byte	0x03, 0x5f
        /*0176*/ 	.short	0x0101


	//----- nvinfo : EIATTR_VRC_CTA_INIT_COUNT
	.align		4
        /*0178*/ 	.byte	0x02, 0x4a
	.zero		1
	.zero		1


	//----- nvinfo : EIATTR_EXIT_INSTR_OFFSETS
	.align		4
        /*017c*/ 	.byte	0x04, 0x1c
        /*017e*/ 	.short	(.L_53 - .L_52)


	//   ....[0]....
.L_52:
        /*0180*/ 	.word	0x00000510


	//   ....[1]....
        /*0184*/ 	.word	0x00000540


	//   ....[2]....
        /*0188*/ 	.word	0x00000ef0


	//   ....[3]....
        /*018c*/ 	.word	0x00000f40


	//   ....[4]....
        /*0190*/ 	.word	0x000017f0


	//   ....[5]....
        /*0194*/ 	.word	0x00001830


	//   ....[6]....
        /*0198*/ 	.word	0x000020e0


	//----- nvinfo : EIATTR_CRS_STACK_SIZE
	.align		4
.L_53:
        /*019c*/ 	.byte	0x04, 0x1e
        /*019e*/ 	.short	(.L_55 - .L_54)
.L_54:
        /*01a0*/ 	.word	0x00000000


	//----- nvinfo : EIATTR_CBANK_PARAM_SIZE
	.align		4
.L_55:
        /*01a4*/ 	.byte	0x03, 0x19
        /*01a6*/ 	.short	0x0094


	//----- nvinfo : EIATTR_PARAM_CBANK
	.align		4
        /*01a8*/ 	.byte	0x04, 0x0a
        /*01aa*/ 	.short	(.L_57 - .L_56)
	.align		4
.L_56:
        /*01ac*/ 	.word	index@(.nv.constant0._Z39GMMNLSE_nonlinear_sum_with_polarizationP7double2S0_S0_PKS_PKdPKhPKjS8_S4_S6_S8_S8_S4_S6_S8_S8_bbjjjj)
        /*01b0*/ 	.short	0x0380
        /*01b2*/ 	.short	0x0094


	//----- nvinfo : EIATTR_SW_WAR
	.align		4
.L_57:
        /*01b4*/ 	.byte	0x04, 0x36
        /*01b6*/ 	.short	(.L_59 - .L_58)
.L_58:
        /*01b8*/ 	.word	0x00000008
.L_59:


//--------------------- .nv.callgraph             --------------------------
	.section	.nv.callgraph,"",@"SHT_CUDA_CALLGRAPH"
	.align	4
	.sectionentsize	8
	.align		4
        /*0000*/ 	.word	0x00000000
	.align		4
        /*0004*/ 	.word	0xffffffff
	.align		4
        /*0008*/ 	.word	0x00000000
	.align		4
        /*000c*/ 	.word	0xfffffffe
	.align		4
        /*0010*/ 	.word	0x00000000
	.align		4
        /*0014*/ 	.word	0xfffffffd
	.align		4
        /*0018*/ 	.word	0x00000000
	.align		4
        /*001c*/ 	.word	0xfffffffc


//--------------------- .text._Z39GMMNLSE_nonlinear_sum_with_polarizationP7double2S0_S0_PKS_PKdPKhPKjS8_S4_S6_S8_S8_S4_S6_S8_S8_bbjjjj --------------------------
	.section	.text._Z39GMMNLSE_nonlinear_sum_with_polarizationP7double2S0_S0_PKS_PKdPKhPKjS8_S4_S6_S8_S8_S4_S6_S8_S8_bbjjjj,"ax",@progbits
	.align	128
        .global         _Z39GMMNLSE_nonlinear_sum_with_polarizationP7double2S0_S0_PKS_PKdPKhPKjS8_S4_S6_S8_S8_S4_S6_S8_S8_bbjjjj
        .type           _Z39GMMNLSE_nonlinear_sum_with_polarizationP7double2S0_S0_PKS_PKdPKhPKjS8_S4_S6_S8_S8_S4_S6_S8_S8_bbjjjj,@function
        .size           _Z39GMMNLSE_nonlinear_sum_with_polarizationP7double2S0_S0_PKS_PKdPKhPKjS8_S4_S6_S8_S8_S4_S6_S8_S8_bbjjjj,(.L_x_39 - _Z39GMMNLSE_nonlinear_sum_with_polarizationP7double2S0_S0_PKS_PKdPKhPKjS8_S4_S6_S8_S8_S4_S6_S8_S8_bbjjjj)
        .other          _Z39GMMNLSE_nonlinear_sum_with_polarizationP7double2S0_S0_PKS_PKdPKhPKjS8_S4_S6_S8_S8_S4_S6_S8_S8_bbjjjj,@"STO_CUDA_ENTRY STV_DEFAULT"
_Z39GMMNLSE_nonlinear_sum_with_polarizationP7double2S0_S0_PKS_PKdPKhPKjS8_S4_S6_S8_S8_S4_S6_S8_S8_bbjjjj:
.text._Z39GMMNLSE_nonlinear_sum_with_polarizationP7double2S0_S0_PKS_PKdPKhPKjS8_S4_S6_S8_S8_S4_S6_S8_S8_bbjjjj:
[----:B------:R-:W-:Y:S01]  /*0000*/  LDC R1, c[0x0][0x37c] ;  /* 0x0000df00ff017b82 */ /* 0x000fe20000000800 */
[----:B------:R-:W0:Y:S07]  /*0010*/  LDCU.64 UR4, c[0x0][0x408] ;  /* 0x00008100ff0477ac */ /* 0x000e2e0008000a00 */
[----:B------:R-:W1:Y:S01]  /*0020*/  LDC R3, c[0x0][0x410] ;  /* 0x00010400ff037b82 */ /* 0x000e620000000800 */
[----:B------:R-:W2:Y:S01]  /*0030*/  S2R R2, SR_TID.X ;  /* 0x0000000000027919 */ /* 0x000ea20000002100 */
[----:B------:R-:W3:Y:S01]  /*0040*/  LDCU UR6, c[0x0][0x404] ;  /* 0x00008080ff0677ac */ /* 0x000ee20008000800 */
[----:B------:R-:W4:Y:S05]  /*0050*/  LDCU.64 UR10, c[0x0][0x358] ;  /* 0x00006b00ff0a77ac */ /* 0x000f2a0008000a00 */
[----:B------:R-:W4:Y:S08]  /*0060*/  S2UR UR7, SR_CTAID.X ;  /* 0x00000000000779c3 */ /* 0x000f300000002500 */
[----:B------:R-:W4:Y:S01]  /*0070*/  LDC.64 R14, c[0x0][0x3f8] ;  /* 0x0000fe00ff0e7b82 */ /* 0x000f220000000a00 */
[----:B0-----:R-:W0:Y:S01]  /*0080*/  I2F.U32.RP R0, UR5 ;  /* 0x0000000500007d06 */ /* 0x001e220008209000 */
[----:B------:R-:W-:Y:S01]  /*0090*/  ISETP.NE.U32.AND P2, PT, RZ, UR5, PT ;  /* 0x00000005ff007c0c */ /* 0x000fe2000bf45070 */
[----:B---3--:R-:W-:-:S05]  /*00a0*/  UIMAD UR4, UR4, UR6, URZ ;  /* 0x00000006040472a4 */ /* 0x008fca000f8e02ff */
[----:B------:R-:W3:Y:S01]  /*00b0*/  LDC.64 R12, c[0x0][0x3f0] ;  /* 0x0000fc00ff0c7b82 */ /* 0x000ee20000000a00 */
[----:B-1----:R-:W1:Y:S07]  /*00c0*/  I2F.U32.RP R6, R3 ;  /* 0x0000000300067306 */ /* 0x002e6e0000209000 */
[----:B------:R-:W3:Y:S01]  /*00d0*/  LDC.64 R16, c[0x0][0x3b0] ;  /* 0x0000ec00ff107b82 */ /* 0x000ee20000000a00 */
[----:B0-----:R-:W0:Y:S01]  /*00e0*/  MUFU.RCP R0, R0 ;  /* 0x0000000000007308 */ /* 0x001e220000001000 */
[----:B--2---:R-:W-:-:S06]  /*00f0*/  ISETP.GE.U32.AND P0, PT, R2, UR5, PT ;  /* 0x0000000502007c0c */ /* 0x004fcc000bf06070 */
[----:B------:R-:W2:Y:S01]  /*0100*/  LDC.64 R18, c[0x0][0x3b8] ;  /* 0x0000ee00ff127b82 */ /* 0x000ea20000000a00 */
[----:B-1----:R-:W1:Y:S07]  /*0110*/  MUFU.RCP R6, R6 ;  /* 0x0000000600067308 */ /* 0x002e6e0000001000 */
[----:B------:R-:W2:Y:S01]  /*0120*/  LDC.64 R20, c[0x0][0x3d0] ;  /* 0x0000f400ff147b82 */ /* 0x000ea20000000a00 */
[----:B0-----:R-:W-:-:S04]  /*0130*/  VIADD R4, R0, 0xffffffe ;  /* 0x0ffffffe00047836 */ /* 0x001fc80000000000 */
[----:B------:R0:W4:Y:S03]  /*0140*/  F2I.FTZ.U32.TRUNC.NTZ R5, R4 ;  /* 0x0000000400057305 */ /* 0x000126000021f000 */
[----:B------:R-:W2:Y:S01]  /*0150*/  LDC.64 R22, c[0x0][0x3d8] ;  /* 0x0000f600ff167b82 */ /* 0x000ea20000000a00 */
[----:B-1----:R-:W-:-:S04]  /*0160*/  VIADD R8, R6, 0xffffffe ;  /* 0x0ffffffe06087836 */ /* 0x002fc80000000000 */
[----:B------:R1:W3:Y:S01]  /*0170*/  F2I.FTZ.U32.TRUNC.NTZ R9, R8 ;  /* 0x0000000800097305 */ /* 0x0002e2000021f000 */
[----:B0-----:R-:W-:Y:S02]  /*0180*/  IMAD.MOV.U32 R4, RZ, RZ, RZ ;  /* 0x000000ffff047224 */ /* 0x001fe400078e00ff */
[----:B----4-:R-:W-:Y:S02]  /*0190*/  IMAD.MOV R7, RZ, RZ, -R5 ;  /* 0x000000ffff077224 */ /* 0x010fe400078e0a05 */
[----:B-1----:R-:W-:Y:S02]  /*01a0*/  IMAD.MOV.U32 R8, RZ, RZ, RZ ;  /* 0x000000ffff087224 */ /* 0x002fe400078e00ff */
[----:B------:R-:W-:-:S04]  /*01b0*/  IMAD R7, R7, UR5, RZ ;  /* 0x0000000507077c24 */ /* 0x000fc8000f8e02ff */
[----:B------:R-:W-:-:S04]  /*01c0*/  IMAD.HI.U32 R5, R5, R7, R4 ;  /* 0x0000000705057227 */ /* 0x000fc800078e0004 */
[----:B---3--:R-:W-:Y:S02]  /*01d0*/  IMAD.MOV R0, RZ, RZ, -R9 ;  /* 0x000000ffff007224 */ /* 0x008fe400078e0a09 */
[----:B------:R-:W-:-:S04]  /*01e0*/  IMAD.HI.U32 R6, R5, R2, RZ ;  /* 0x0000000205067227 */ /* 0x000fc800078e00ff */
[----:B------:R-:W-:-:S04]  /*01f0*/  IMAD R7, R0, R3, RZ ;  /* 0x0000000300077224 */ /* 0x000fc800078e02ff */
[----:B------:R-:W-:Y:S02]  /*0200*/  IMAD.HI.U32 R5, R9, R7, R8 ;  /* 0x0000000709057227 */ /* 0x000fe400078e0008 */
[----:B------:R-:W0:Y:S02]  /*0210*/  @!P0 LDC.64 R8, c[0x0][0x398] ;  /* 0x0000e600ff088b82 */ /* 0x000e240000000a00 */
[----:B------:R-:W-:Y:S02]  /*0220*/  IMAD.MOV R7, RZ, RZ, -R6 ;  /* 0x000000ffff077224 */ /* 0x000fe400078e0a06 */
[----:B------:R-:W-:-:S04]  /*0230*/  IMAD.HI.U32 R5, R5, UR7, RZ ;  /* 0x0000000705057c27 */ /* 0x000fc8000f8e00ff */
[----:B------:R-:W-:Y:S02]  /*0240*/  IMAD R0, R7, UR5, R2 ;  /* 0x0000000507007c24 */ /* 0x000fe4000f8e0202 */
[----:B------:R-:W-:-:S03]  /*0250*/  IMAD.MOV R4, RZ, RZ, -R5 ;  /* 0x000000ffff047224 */ /* 0x000fc600078e0a05 */
[----:B------:R-:W-:Y:S01]  /*0260*/  ISETP.GE.U32.AND P5, PT, R0, UR5, PT ;  /* 0x0000000500007c0c */ /* 0x000fe2000bfa6070 */
[----:B------:R-:W-:-:S05]  /*0270*/  IMAD R4, R3, R4, UR7 ;  /* 0x0000000703047e24 */ /* 0x000fca000f8e0204 */
[----:B------:R-:W-:-:S07]  /*0280*/  ISETP.GE.U32.AND P3, PT, R4, R3, PT ;  /* 0x000000030400720c */ /* 0x000fce0003f66070 */
[----:B------:R-:W-:Y:S02]  /*0290*/  @P5 VIADD R0, R0, -UR5 ;  /* 0x8000000500005c36 */ /* 0x000fe40008000000 */
[----:B------:R-:W-:Y:S01]  /*02a0*/  @P5 VIADD R6, R6, 0x1 ;  /* 0x0000000106065836 */ /* 0x000fe20000000000 */
[----:B------:R-:W-:Y:S02]  /*02b0*/  ISETP.NE.U32.AND P5, PT, R3, RZ, PT ;  /* 0x000000ff0300720c */ /* 0x000fe40003fa5070 */
[----:B------:R-:W-:Y:S01]  /*02c0*/  ISETP.GE.U32.AND P4, PT, R0, UR5, PT ;  /* 0x0000000500007c0c */ /* 0x000fe2000bf86070 */
[----:B------:R-:W-:Y:S01]  /*02d0*/  @P3 VIADD R5, R5, 0x1 ;  /* 0x0000000105053836 */ /* 0x000fe20000000000 */
[----:B------:R-:W-:-:S04]  /*02e0*/  @P3 IADD3 R4, PT, PT, R4, -R3, RZ ;  /* 0x8000000304043210 */ /* 0x000fc80007ffe0ff */
[----:B------:R-:W-:-:S07]  /*02f0*/  ISETP.GE.U32.AND P1, PT, R4, R3, PT ;  /* 0x000000030400720c */ /* 0x000fce0003f26070 */
[----:B------:R-:W-:Y:S01]  /*0300*/  @P4 VIADD R6, R6, 0x1 ;  /* 0x0000000106064836 */ /* 0x000fe20000000000 */
[----:B------:R-:W-:-:S05]  /*0310*/  @!P2 LOP3.LUT R6, RZ, UR5, RZ, 0x33, !PT ;  /* 0x00000005ff06ac12 */ /* 0x000fca000f8e33ff */
[----:B------:R-:W-:Y:S02]  /*0320*/  IMAD.MOV R7, RZ, RZ, -R6 ;  /* 0x000000ffff077224 */ /* 0x000fe400078e0a06 */
[----:B------:R-:W-:Y:S01]  /*0330*/  @P1 VIADD R5, R5, 0x1 ;  /* 0x0000000105051836 */ /* 0x000fe20000000000 */
[----:B------:R-:W-:Y:S01]  /*0340*/  @!P5 LOP3.LUT R5, RZ, R3, RZ, 0x33, !PT ;  /* 0x00000003ff05d212 */ /* 0x000fe200078e33ff */
[----:B------:R-:W-:-:S04]  /*0350*/  IMAD R4, R7, UR5, R2 ;  /* 0x0000000507047c24 */ /* 0x000fc8000f8e0202 */
[----:B------:R-:W-:-:S04]  /*0360*/  @!P0 IMAD R7, R4, UR4, R5 ;  /* 0x0000000404078c24 */ /* 0x000fc8000f8e0205 */
[----:B0-----:R-:W-:-:S06]  /*0370*/  @!P0 IMAD.WIDE.U32 R8, R7, 0x10, R8 ;  /* 0x0000001007088825 */ /* 0x001fcc00078e0008 */
[----:B------:R-:W3:Y:S01]  /*0380*/  @!P0 LDG.E.128 R8, desc[UR10][R8.64] ;  /* 0x0000000a08088981 */ /* 0x000ee2000c1e1d00 */
[----:B------:R-:W-:Y:S01]  /*0390*/  @!P0 MOV R0, 0x400 ;  /* 0x0000040000008802 */ /* 0x000fe20000000f00 */
[C---:B------:R-:W-:Y:S01]  /*03a0*/  IMAD.WIDE.U32 R14, R2.reuse, 0x4, R14 ;  /* 0x00000004020e7825 */ /* 0x040fe200078e000e */
[----:B------:R-:W0:Y:S03]  /*03b0*/  @!P0 S2R R7, SR_CgaCtaId ;  /* 0x0000000000078919 */ /* 0x000e260000008800 */
[----:B------:R-:W-:Y:S01]  /*03c0*/  IMAD.WIDE.U32 R12, R2, 0x4, R12 ;  /* 0x00000004020c7825 */ /* 0x000fe200078e000c */
[----:B0-----:R-:W-:-:S05]  /*03d0*/  @!P0 LEA R7, R7, R0, 0x18 ;  /* 0x0000000007078211 */ /* 0x001fca00078ec0ff */
[----:B------:R-:W-:-:S05]  /*03e0*/  @!P0 IMAD R25, R4, 0x10, R7 ;  /* 0x0000001004198824 */ /* 0x000fca00078e0207 */
[----:B---3--:R0:W-:Y:S01]  /*03f0*/  @!P0 STS.128 [R25], R8 ;  /* 0x0000000819008388 */ /* 0x0081e20000000c00 */
[----:B------:R-:W-:Y:S06]  /*0400*/  BAR.SYNC.DEFER_BLOCKING 0x0 ;  /* 0x0000000000007b1d */ /* 0x000fec0000010000 */
[----:B------:R-:W5:Y:S01]  /*0410*/  LDG.E R7, desc[UR10][R14.64] ;  /* 0x0000000a0e077981 */ /* 0x000f62000c1e1900 */
[----:B------:R-:W-:Y:S01]  /*0420*/  IMAD.MOV R24, RZ, RZ, -R5 ;  /* 0x000000ffff187224 */ /* 0x000fe200078e0a05 */
[----:B------:R-:W-:Y:S01]  /*0430*/  UIMAD UR6, UR4, UR5, URZ ;  /* 0x00000005040672a4 */ /* 0x000fe2000f8e02ff */
[----:B0-----:R-:W-:Y:S01]  /*0440*/  IMAD.WIDE.U32 R8, R2, 0x4, R16 ;  /* 0x0000000402087825 */ /* 0x001fe200078e0010 */
[----:B------:R0:W5:Y:S03]  /*0450*/  LDG.E R0, desc[UR10][R12.64] ;  /* 0x0000000a0c007981 */ /* 0x000166000c1e1900 */
[----:B------:R-:W-:-:S05]  /*0460*/  IMAD R24, R3, R24, UR7 ;  /* 0x0000000703187e24 */ /* 0x000fca000f8e0218 */
[----:B------:R-:W-:Y:S01]  /*0470*/  ISETP.NE.AND P0, PT, R24, 0x2, PT ;  /* 0x000000021800780c */ /* 0x000fe20003f05270 */
[----:B--2---:R-:W-:-:S04]  /*0480*/  IMAD.WIDE.U32 R10, R2, 0x4, R18 ;  /* 0x00000004020a7825 */ /* 0x004fc800078e0012 */
[----:B0-----:R-:W-:-:S04]  /*0490*/  IMAD.WIDE.U32 R12, R2, 0x4, R20 ;  /* 0x00000004020c7825 */ /* 0x001fc800078e0014 */
[----:B------:R-:W-:-:S04]  /*04a0*/  IMAD.WIDE.U32 R2, R2, 0x4, R22 ;  /* 0x0000000402027825 */ /* 0x000fc800078e0016 */
[----:B------:R-:W-:Y:S05]  /*04b0*/  @!P0 BRA `(.L_x_0) ;  /* 0x0000001000d08947 */ /* 0x000fea0003800000 */
[----:B-----5:R0:W5:Y:S04]  /*04c0*/  LDG.E R0, desc[UR10][R12.64] ;  /* 0x0000000a0c007981 */ /* 0x020168000c1e1900 */
[----:B------:R0:W5:Y:S01]  /*04d0*/  LDG.E R7, desc[UR10][R2.64] ;  /* 0x0000000a02077981 */ /* 0x000162000c1e1900 */
[----:B------:R-:W-:-:S13]  /*04e0*/  ISETP.NE.AND P0, PT, R24, 0x1, PT ;  /* 0x000000011800780c */ /* 0x000fda0003f05270 */
[----:B0-----:R-:W-:Y:S05]  /*04f0*/  @!P0 BRA `(.L_x_1) ;  /* 0x0000000800808947 */ /* 0x001fea0003800000 */
[----:B------:R-:W-:-:S13]  /*0500*/  ISETP.NE.AND P0, PT, R24, RZ, PT ;  /* 0x000000ff1800720c */ /* 0x000fda0003f05270 */
[----:B------:R-:W-:Y:S05]  /*0510*/  @P0 EXIT ;  /* 0x000000000000094d */ /* 0x000fea0003800000 */
[----:B-----5:R-:W2:Y:S02]  /*0520*/  LDG.E R0, desc[UR10][R8.64] ;  /* 0x0000000a08007981 */ /* 0x020ea4000c1e1900 */
[----:B--2---:R-:W-:-:S13]  /*0530*/  ISETP.NE.AND P0, PT, R0, RZ, PT ;  /* 0x000000ff0000720c */ /* 0x004fda0003f05270 */
[----:B------:R-:W-:Y:S05]  /*0540*/  @!P0 EXIT ;  /* 0x000000000000894d */ /* 0x000fea0003800000 */
[----:B------:R-:W2:Y:S01]  /*0550*/  LDG.E R3, desc[UR10][R10.64] ;  /* 0x0000000a0a037981 */ /* 0x000ea2000c1e1900 */
[----:B------:R-:W0:Y:S01]  /*0560*/  S2UR UR7, SR_CgaCtaId ;  /* 0x00000000000779c3 */ /* 0x000e220000008800 */
[----:B------:R-:W-:Y:S01]  /*0570*/  VIADD R2, R0, 0xffffffff ;  /* 0xffffffff00027836 */ /* 0x000fe20000000000 */
[----:B------:R-:W-:Y:S01]  /*0580*/  UMOV UR5, 0x400 ;  /* 0x0000040000057882 */ /* 0x000fe20000000000 */
[----:B------:R-:W1:Y:S01]  /*0590*/  LDCU.64 UR14, c[0x0][0x3a8] ;  /* 0x00007500ff0e77ac */ /* 0x000e620008000a00 */
[----:B------:R-:W-:Y:S01]  /*05a0*/  BSSY.RECONVERGENT B0, `(.L_x_2) ;  /* 0x000008f000007945 */ /* 0x000fe20003800200 */
[----:B------:R-:W-:Y:S02]  /*05b0*/  CS2R R14, SRZ ;  /* 0x00000000000e7805 */ /* 0x000fe4000001ff00 */
[----:B------:R-:W-:Y:S01]  /*05c0*/  CS2R R12, SRZ ;  /* 0x00000000000c7805 */ /* 0x000fe2000001ff00 */
[----:B0-----:R-:W-:Y:S01]  /*05d0*/  ULEA UR8, UR7, UR5, 0x18 ;  /* 0x0000000507087291 */ /* 0x001fe2000f8ec0ff */
[----:B--2---:R-:W-:-:S04]  /*05e0*/  IADD3 R7, PT, PT, R3, -0x1, RZ ;  /* 0xffffffff03077810 */ /* 0x004fc80007ffe0ff */
[----:B------:R-:W-:-:S13]  /*05f0*/  ISETP.GE.U32.AND P0, PT, R2, R7, PT ;  /* 0x000000070200720c */ /* 0x000fda0003f06070 */
[----:B-1----:R-:W-:Y:S05]  /*0600*/  @P0 BRA `(.L_x_3) ;  /* 0x0000000800200947 */ /* 0x002fea0003800000 */
[----:B------:R-:W-:Y:S01]  /*0610*/  IMAD.U32 R7, RZ, RZ, UR8 ;  /* 0x00000008ff077e24 */ /* 0x000fe2000f8e00ff */
[----:B------:R-:W-:Y:S01]  /*0620*/  BSSY.RECONVERGENT B1, `(.L_x_4) ;  /* 0x0000031000017945 */ /* 0x000fe20003800200 */
[----:B------:R-:W-:Y:S01]  /*0630*/  IMAD.IADD R12, R3, 0x1, -R0 ;  /* 0x00000001030c7824 */ /* 0x000fe200078e0a00 */
[----:B------:R-:W-:Y:S01]  /*0640*/  CS2R R14, SRZ ;  /* 0x00000000000e7805 */ /* 0x000fe2000001ff00 */
[----:B------:R-:W-:Y:S02]  /*0650*/  IMAD R8, R4, 0x10, R7 ;  /* 0x0000001004087824 */ /* 0x000fe400078e0207 */
[----:B------:R-:W-:Y:S01]  /*0660*/  IMAD.MOV.U32 R16, RZ, RZ, R2 ;  /* 0x000000ffff107224 */ /* 0x000fe200078e0002 */
[----:B------:R-:W-:-:S03]  /*0670*/  LOP3.LUT R12, R12, 0x1, RZ, 0xc0, !PT ;  /* 0x000000010c0c7812 */ /* 0x000fc600078ec0ff */
[----:B------:R-:W0:Y:S01]  /*0680*/  LDS.128 R8, [R8] ;  /* 0x0000000008087984 */ /* 0x000e220000000c00 */
[----:B------:R-:W-:Y:S02]  /*0690*/  ISETP.NE.U32.AND P0, PT, R12, 0x1, PT ;  /* 0x000000010c00780c */ /* 0x000fe40003f05070 */
[----:B------:R-:W-:-:S11]  /*06a0*/  CS2R R12, SRZ ;  /* 0x00000000000c7805 */ /* 0x000fd6000001ff00 */
[----:B------:R-:W-:Y:S05]  /*06b0*/  @P0 BRA `(.L_x_5) ;  /* 0x00000000009c0947 */ /* 0x000fea0003800000 */
[----:B------:R-:W1:Y:S01]  /*06c0*/  LDCU.64 UR12, c[0x0][0x3a8] ;  /* 0x00007500ff0c77ac */ /* 0x000e620008000a00 */
[----:B------:R-:W-:Y:S01]  /*06d0*/  IMAD.SHL.U32 R2, R16, 0x4, RZ ;  /* 0x0000000410027824 */ /* 0x000fe200078e00ff */
[----:B------:R-:W2:Y:S04]  /*06e0*/  LDC.64 R20, c[0x0][0x3a0] ;  /* 0x0000e800ff147b82 */ /* 0x000ea80000000a00 */
[----:B-1----:R-:W-:-:S04]  /*06f0*/  IADD3 R22, P0, PT, R2, UR12, RZ ;  /* 0x0000000c02167c10 */ /* 0x002fc8000ff1e0ff */
[----:B------:R-:W-:-:S05]  /*0700*/  LEA.HI.X.SX32 R23, R2, UR13, 0x1, P0 ;  /* 0x0000000d02177c11 */ /* 0x000fca00080f0eff */
[----:B------:R-:W3:Y:S04]  /*0710*/  LDG.E.U8 R2, desc[UR10][R22.64+0x2] ;  /* 0x0000020a16027981 */ /* 0x000ee8000c1e1100 */
[----:B------:R-:W4:Y:S01]  /*0720*/  LDG.E.U8 R29, desc[UR10][R22.64+0x3] ;  /* 0x0000030a161d7981 */ /* 0x000f22000c1e1100 */
[----:B--2---:R-:W-:-:S06]  /*0730*/  IMAD.WIDE R20, R16, 0x8, R20 ;  /* 0x0000000810147825 */ /* 0x004fcc00078e0214 */
[----:B------:R-:W2:Y:S01]  /*0740*/  LDG.E.64 R20, desc[UR10][R20.64] ;  /* 0x0000000a14147981 */ /* 0x000ea2000c1e1b00 */
[----:B------:R-:W-:Y:S01]  /*0750*/  BSSY.RECONVERGENT B2, `(.L_x_6) ;  /* 0x000001a000027945 */ /* 0x000fe20003800200 */
[--C-:B---3--:R-:W-:Y:S02]  /*0760*/  IMAD R12, R2, 0x10, R7.reuse ;  /* 0x00000010020c7824 */ /* 0x108fe400078e0207 */
[C---:B----4-:R-:W-:Y:S01]  /*0770*/  IMAD R16, R29.reuse, 0x10, R7 ;  /* 0x000000101d107824 */ /* 0x050fe200078e0207 */
[----:B------:R-:W-:-:S03]  /*0780*/  LOP3.LUT R26, R29, 0x1, R2, 0x48, !PT ;  /* 0x000000011d1a7812 */ /* 0x000fc600078e4802 */
[----:B------:R-:W-:Y:S01]  /*0790*/  LDS.128 R12, [R12+-0x10] ;  /* 0xfffff0000c0c7984 */ /* 0x000fe20000000c00 */
[-C--:B------:R-:W-:Y:S02]  /*07a0*/  ISETP.NE.AND P1, PT, R2, R29.reuse, PT ;  /* 0x0000001d0200720c */ /* 0x080fe40003f25270 */
[----:B------:R-:W-:Y:S01]  /*07b0*/  ISETP.NE.U32.AND P0, PT, R26, 0x1, PT ;  /* 0x000000011a00780c */ /* 0x000fe20003f05070 */
[----:B------:R-:W1:Y:S03]  /*07c0*/  LDS.128 R16, [R16+-0x10] ;  /* 0xfffff00010107984 */ /* 0x000e660000000c00 */
[----:B------:R-:W-:Y:S01]  /*07d0*/  ISETP.EQ.OR P0, PT, R2, R29, !P0 ;  /* 0x0000001d0200720c */ /* 0x000fe20004702670 */
[----:B-1----:R-:W-:-:S08]  /*07e0*/  DMUL R24, R14, R18 ;  /* 0x000000120e187228 */ /* 0x002fd00000000000 */
[----:B------:R-:W-:-:S08]  /*07f0*/  DFMA R22, R12, R16, R24 ;  /* 0x000000100c16722b */ /* 0x000fd00000000018 */
[----:B--2---:R-:W-:-:S08]  /*0800*/  DMUL R22, R20, R22 ;  /* 0x0000001614167228 */ /* 0x004fd00000000000 */
[-C--:B0-----:R-:W-:Y:S02]  /*0810*/  @!P0 DMUL R26, R8, R22.reuse ;  /* 0x00000016081a8228 */ /* 0x081fe40000000000 */
[----:B------:R-:W-:-:S06]  /*0820*/  @!P0 DMUL R24, R10, R22 ;  /* 0x000000160a188228 */ /* 0x000fcc0000000000 */
[-C--:B------:R-:W-:Y:S02]  /*0830*/  @!P0 DFMA R26, R8, R22.reuse, R26 ;  /* 0x00000016081a822b */ /* 0x080fe4000000001a */
[----:B------:R-:W-:Y:S01]  /*0840*/  @!P0 DFMA R24, R10, R22, R24 ;  /* 0x000000160a18822b */ /* 0x000fe20000000018 */
[----:B------:R-:W-:Y:S10]  /*0850*/  @!P0 BRA `(.L_x_7) ;  /* 0x0000000000248947 */ /* 0x000ff40003800000 */
[----:B------:R-:W-:-:S08]  /*0860*/  @P1 DMUL R14, R14, R16 ;  /* 0x000000100e0e1228 */ /* 0x000fd00000000000 */
[----:B------:R-:W-:-:S08]  /*0870*/  @P1 DFMA R14, R12, R18, -R14 ;  /* 0x000000120c0e122b */ /* 0x000fd0000000080e */
[----:B------:R-:W-:-:S08]  /*0880*/  @P1 DMUL R14, R20, R14 ;  /* 0x0000000e140e1228 */ /* 0x000fd00000000000 */
[-C--:B------:R-:W-:Y:S02]  /*0890*/  @P1 DMUL R26, R10, R14.reuse ;  /* 0x0000000e0a1a1228 */ /* 0x080fe40000000000 */
[----:B------:R-:W-:-:S06]  /*08a0*/  @P1 DMUL R14, R8, R14 ;  /* 0x0000000e080e1228 */ /* 0x000fcc0000000000 */
[-C--:B------:R-:W-:Y:S02]  /*08b0*/  @P1 DFMA R26, R8, R22.reuse, R26 ;  /* 0x00000016081a122b */ /* 0x080fe4000000001a */
[-C--:B------:R-:W-:Y:S02]  /*08c0*/  @P1 DFMA R24, R10, R22.reuse, -R14 ;  /* 0x000000160a18122b */ /* 0x080fe4000000080e */
[-C--:B------:R-:W-:Y:S02]  /*08d0*/  @!P1 DMUL R26, R8, R22.reuse ;  /* 0x00000016081a9228 */ /* 0x080fe40000000000 */
[----:B------:R-:W-:-:S11]  /*08e0*/  @!P1 DMUL R24, R10, R22 ;  /* 0x000000160a189228 */ /* 0x000fd60000000000 */
.L_x_7:
[----:B------:R-:W-:Y:S05]  /*08f0*/  BSYNC.RECONVERGENT B2 ;  /* 0x0000000000027941 */ /* 0x000fea0003800200 */
.L_x_6:
[----:B------:R-:W-:Y:S01]  /*0900*/  DADD R12, RZ, R26 ;  /* 0x00000000ff0c7229 */ /* 0x000fe2000000001a */
[----:B------:R-:W-:Y:S01]  /*0910*/  IMAD.MOV.U32 R16, RZ, RZ, R0 ;  /* 0x000000ffff107224 */ /* 0x000fe200078e0000 */
[----:B------:R-:W-:-:S11]  /*0920*/  DADD R14, RZ, R24 ;  /* 0x00000000ff0e7229 */ /* 0x000fd60000000018 */
.L_x_5:
[----:B------:R-:W-:Y:S05]  /*0930*/  BSYNC.RECONVERGENT B1 ;  /* 0x0000000000017941 */ /* 0x000fea0003800200 */
.L_x_4:
[----:B------:R-:W-:-:S04]  /*0940*/  IADD3 R0, PT, PT, R0, 0x1, RZ ;  /* 0x0000000100007810 */ /* 0x000fc80007ffe0ff */
[----:B------:R-:W-:-:S13]  /*0950*/  ISETP.NE.AND P0, PT, R3, R0, PT ;  /* 0x000000000300720c */ /* 0x000fda0003f05270 */
[----:B------:R-:W-:Y:S05]  /*0960*/  @!P0 BRA `(.L_x_3) ;  /* 0x0000000400488947 */ /* 0x000fea0003800000 */
[C---:B------:R-:W-:Y:S02]  /*0970*/  IMAD.IADD R3, R16.reuse, 0x1, -R3 ;  /* 0x0000000110037824 */ /* 0x040fe400078e0a03 */
[C---:B------:R-:W-:Y:S02]  /*0980*/  VIADD R2, R16.reuse, 0x1 ;  /* 0x0000000110027836 */ /* 0x040fe40000000000 */
[----:B------:R-:W-:-:S07]  /*0990*/  IMAD.SHL.U32 R0, R16, 0x4, RZ ;  /* 0x0000000410007824 */ /* 0x000fce00078e00ff */
.L_x_13:
[C---:B------:R-:W-:Y:S01]  /*09a0*/  IADD3 R34, P0, PT, R0.reuse, UR14, RZ ;  /* 0x0000000e00227c10 */ /* 0x040fe2000ff1e0ff */
[----:B------:R-:W1:Y:S03]  /*09b0*/  LDC.64 R24, c[0x0][0x3a0] ;  /* 0x0000e800ff187b82 */ /* 0x000e660000000a00 */
[----:B------:R-:W-:-:S05]  /*09c0*/  LEA.HI.X.SX32 R35, R0, UR15, 0x1, P0 ;  /* 0x0000000f00237c11 */ /* 0x000fca00080f0eff */
[----:B------:R-:W2:Y:S04]  /*09d0*/  LDG.E.U8 R30, desc[UR10][R34.64+0x2] ;  /* 0x0000020a221e7981 */ /* 0x000ea8000c1e1100 */
[----:B------:R-:W3:Y:S01]  /*09e0*/  LDG.E.U8 R31, desc[UR10][R34.64+0x3] ;  /* 0x0000030a221f7981 */ /* 0x000ee2000c1e1100 */
[----:B------:R-:W-:-:S04]  /*09f0*/  VIADD R17, R2, 0xffffffff ;  /* 0xffffffff02117836 */ /* 0x000fc80000000000 */
[----:B-1----:R-:W-:-:S05]  /*0a00*/  IMAD.WIDE R24, R17, 0x8, R24 ;  /* 0x0000000811187825 */ /* 0x002fca00078e0218 */
[----:B------:R-:W4:Y:S01]  /*0a10*/  LDG.E.64 R28, desc[UR10][R24.64] ;  /* 0x0000000a181c7981 */ /* 0x000f22000c1e1b00 */
[----:B------:R-:W-:Y:S01]  /*0a20*/  BSSY.RECONVERGENT B1, `(.L_x_8) ;  /* 0x000001b000017945 */ /* 0x000fe20003800200 */
[--C-:B--2---:R-:W-:Y:S02]  /*0a30*/  IMAD R16, R30, 0x10, R7.reuse ;  /* 0x000000101e107824 */ /* 0x104fe400078e0207 */
[C---:B---3--:R-:W-:Y:S01]  /*0a40*/  IMAD R20, R31.reuse, 0x10, R7 ;  /* 0x000000101f147824 */ /* 0x048fe200078e0207 */
[----:B------:R-:W-:-:S03]  /*0a50*/  LOP3.LUT R7, R31, 0x1, R30, 0x48, !PT ;  /* 0x000000011f077812 */ /* 0x000fc600078e481e */
[----:B------:R-:W-:Y:S01]  /*0a60*/  LDS.128 R16, [R16+-0x10] ;  /* 0xfffff00010107984 */ /* 0x000fe20000000c00 */
[CC--:B------:R-:W-:Y:S02]  /*0a70*/  ISETP.NE.AND P2, PT, R30.reuse, R31.reuse, PT ;  /* 0x0000001f1e00720c */ /* 0x0c0fe40003f45270 */
[----:B------:R-:W-:Y:S01]  /*0a80*/  ISETP.NE.U32.AND P0, PT, R7, 0x1, PT ;  /* 0x000000010700780c */ /* 0x000fe20003f05070 */
[----:B------:R-:W1:Y:S01]  /*0a90*/  LDS.128 R20, [R20+-0x10] ;  /* 0xfffff00014147984 */ /* 0x000e620000000c00 */
[----:B------:R-:W-:Y:S01]  /*0aa0*/  ISETP.NE.AND P1, PT, R30, R31, PT ;  /* 0x0000001f1e00720c */ /* 0x000fe20003f25270 */
[----:B-1----:R-:W-:-:S08]  /*0ab0*/  DMUL R26, R18, R22 ;  /* 0x00000016121a7228 */ /* 0x002fd00000000000 */
[----:B------:R-:W-:-:S08]  /*0ac0*/  DFMA R26, R16, R20, R26 ;  /* 0x00000014101a722b */ /* 0x000fd0000000001a */
[----:B----4-:R-:W-:Y:S01]  /*0ad0*/  DMUL R26, R28, R26 ;  /* 0x0000001a1c1a7228 */ /* 0x010fe20000000000 */
[----:B------:R-:W-:Y:S10]  /*0ae0*/  @P0 BRA P2, `(.L_x_9) ;  /* 0x0000000000280947 */ /* 0x000ff40001000000 */
[----:B------:R-:W-:Y:S02]  /*0af0*/  @P1 DMUL R18, R18, R20 ;  /* 0x0000001412121228 */ /* 0x000fe40000000000 */
[----:B0-----:R-:W-:-:S06]  /*0b00*/  @!P1 DMUL R30, R8, R26 ;  /* 0x0000001a081e9228 */ /* 0x001fcc0000000000 */
[----:B------:R-:W-:-:S08]  /*0b10*/  @P1 DFMA R18, R16, R22, -R18 ;  /* 0x000000161012122b */ /* 0x000fd00000000812 */
[----:B------:R-:W-:Y:S02]  /*0b20*/  @P1 DMUL R18, R28, R18 ;  /* 0x000000121c121228 */ /* 0x000fe40000000000 */
[----:B------:R-:W-:-:S06]  /*0b30*/  @!P1 DMUL R28, R10, R26 ;  /* 0x0000001a0a1c9228 */ /* 0x000fcc0000000000 */
[-C--:B------:R-:W-:Y:S02]  /*0b40*/  @P1 DMUL R16, R10, R18.reuse ;  /* 0x000000120a101228 */ /* 0x080fe40000000000 */
[----:B------:R-:W-:-:S06]  /*0b50*/  @P1 DMUL R18, R8, R18 ;  /* 0x0000001208121228 */ /* 0x000fcc0000000000 */
[-C--:B------:R-:W-:Y:S02]  /*0b60*/  @P1 DFMA R30, R8, R26.reuse, R16 ;  /* 0x0000001a081e122b */ /* 0x080fe40000000010 */
[----:B------:R-:W-:Y:S01]  /*0b70*/  @P1 DFMA R28, R10, R26, -R18 ;  /* 0x0000001a0a1c122b */ /* 0x000fe20000000812 */
[----:B------:R-:W-:Y:S10]  /*0b80*/  BRA `(.L_x_10) ;  /* 0x0000000000107947 */ /* 0x000ff40003800000 */
.L_x_9:
[-C--:B0-----:R-:W-:Y:S02]  /*0b90*/  DMUL R30, R8, R26.reuse ;  /* 0x0000001a081e7228 */ /* 0x081fe40000000000 */
[----:B------:R-:W-:-:S06]  /*0ba0*/  DMUL R28, R10, R26 ;  /* 0x0000001a0a1c7228 */ /* 0x000fcc0000000000 */
[-C--:B------:R-:W-:Y:S02]  /*0bb0*/  DFMA R30, R8, R26.reuse, R30 ;  /* 0x0000001a081e722b */ /* 0x080fe4000000001e */
[----:B------:R-:W-:-:S11]  /*0bc0*/  DFMA R28, R10, R26, R28 ;  /* 0x0000001a0a1c722b */ /* 0x000fd6000000001c */
.L_x_10:
[----:B------:R-:W-:Y:S05]  /*0bd0*/  BSYNC.RECONVERGENT B1 ;  /* 0x0000000000017941 */ /* 0x000fea0003800200 */
.L_x_8:
[----:B------:R-:W2:Y:S04]  /*0be0*/  LDG.E.U8 R32, desc[UR10][R34.64+0x6] ;  /* 0x0000060a22207981 */ /* 0x000ea8000c1e1100 */
[----:B------:R-:W3:Y:S04]  /*0bf0*/  LDG.E.U8 R33, desc[UR10][R34.64+0x7] ;  /* 0x0000070a22217981 */ /* 0x000ee8000c1e1100 */
[----:B------:R-:W4:Y:S01]  /*0c00*/  LDG.E.64 R24, desc[UR10][R24.64+0x8] ;  /* 0x0000080a18187981 */ /* 0x000f22000c1e1b00 */
[----:B------:R-:W0:Y:S01]  /*0c10*/  S2UR UR7, SR_CgaCtaId ;  /* 0x00000000000779c3 */ /* 0x000e220000008800 */
[----:B------:R-:W-:Y:S01]  /*0c20*/  UMOV UR5, 0x400 ;  /* 0x0000040000057882 */ /* 0x000fe20000000000 */
[----:B------:R-:W-:Y:S01]  /*0c30*/  DADD R12, R30, R12 ;  /* 0x000000001e0c7229 */ /* 0x000fe2000000000c */
[----:B------:R-:W-:Y:S01]  /*0c40*/  BSSY.RECONVERGENT B1, `(.L_x_11) ;  /* 0x000001d000017945 */ /* 0x000fe20003800200 */
[----:B------:R-:W-:Y:S01]  /*0c50*/  DADD R14, R28, R14 ;  /* 0x000000001c0e7229 */ /* 0x000fe2000000000e */
[----:B0-----:R-:W-:-:S06]  /*0c60*/  ULEA UR5, UR7, UR5, 0x18 ;  /* 0x0000000507057291 */ /* 0x001fcc000f8ec0ff */
[----:B------:R-:W-:-:S04]  /*0c70*/  IMAD.U32 R7, RZ, RZ, UR5 ;  /* 0x00000005ff077e24 */ /* 0x000fc8000f8e00ff */
[----:B--2---:R-:W-:Y:S01]  /*0c80*/  IMAD R16, R32, 0x10, R7 ;  /* 0x0000001020107824 */ /* 0x004fe200078e0207 */
[----:B---3--:R-:W-:-:S05]  /*0c90*/  LEA R20, R33, R7, 0x4 ;  /* 0x0000000721147211 */ /* 0x008fca00078e20ff */
[----:B------:R-:W-:Y:S01]  /*0ca0*/  LDS.128 R16, [R16+-0x10] ;  /* 0xfffff00010107984 */ /* 0x000fe20000000c00 */
[----:B------:R-:W-:Y:S02]  /*0cb0*/  LOP3.LUT R34, R33, 0x1, R32, 0x48, !PT ;  /* 0x0000000121227812 */ /* 0x000fe400078e4820 */
[----:B------:R-:W-:Y:S01]  /*0cc0*/  ISETP.NE.AND P1, PT, R32, R33, PT ;  /* 0x000000212000720c */ /* 0x000fe20003f25270 */
[----:B------:R-:W0:Y:S01]  /*0cd0*/  LDS.128 R20, [R20+-0x10] ;  /* 0xfffff00014147984 */ /* 0x000e220000000c00 */
[----:B------:R-:W-:-:S04]  /*0ce0*/  ISETP.NE.U32.AND P0, PT, R34, 0x1, PT ;  /* 0x000000012200780c */ /* 0x000fc80003f05070 */
[----:B------:R-:W-:Y:S01]  /*0cf0*/  ISETP.EQ.OR P0, PT, R32, R33, !P0 ;  /* 0x000000212000720c */ /* 0x000fe20004702670 */
[----:B0-----:R-:W-:-:S08]  /*0d00*/  DMUL R26, R18, R22 ;  /* 0x00000016121a7228 */ /* 0x001fd00000000000 */
[----:B------:R-:W-:-:S08]  /*0d10*/  DFMA R26, R16, R20, R26 ;  /* 0x00000014101a722b */ /* 0x000fd0000000001a */
[----:B----4-:R-:W-:-:S08]  /*0d20*/  DMUL R26, R24, R26 ;  /* 0x0000001a181a7228 */ /* 0x010fd00000000000 */
[-C--:B------:R-:W-:Y:S02]  /*0d30*/  @!P0 DMUL R28, R8, R26.reuse ;  /* 0x0000001a081c8228 */ /* 0x080fe40000000000 */
        /* <DEDUP_REMOVED lines=13> */
.L_x_12:
[----:B------:R-:W-:Y:S05]  /*0e10*/  BSYNC.RECONVERGENT B1 ;  /* 0x0000000000017941 */ /* 0x000fea0003800200 */
.L_x_11:
[----:B------:R-:W-:Y:S01]  /*0e20*/  VIADD R3, R3, 0x2 ;  /* 0x0000000203037836 */ /* 0x000fe20000000000 */
[----:B------:R-:W-:Y:S01]  /*0e30*/  DADD R12, R12, R28 ;  /* 0x000000000c0c7229 */ /* 0x000fe2000000001c */
[----:B------:R-:W-:Y:S01]  /*0e40*/  VIADD R2, R2, 0x2 ;  /* 0x0000000202027836 */ /* 0x000fe20000000000 */
[----:B------:R-:W-:Y:S01]  /*0e50*/  DADD R14, R14, R30 ;  /* 0x000000000e0e7229 */ /* 0x000fe2000000001e */
[----:B------:R-:W-:Y:S01]  /*0e60*/  VIADD R0, R0, 0x8 ;  /* 0x0000000800007836 */ /* 0x000fe20000000000 */
[----:B------:R-:W-:-:S13]  /*0e70*/  ISETP.NE.AND P0, PT, R3, -0x1, PT ;  /* 0xffffffff0300780c */ /* 0x000fda0003f05270 */
[----:B------:R-:W-:Y:S05]  /*0e80*/  @P0 BRA `(.L_x_13) ;  /* 0xfffffff800c40947 */ /* 0x000fea000383ffff */
.L_x_3:
[----:B------:R-:W-:Y:S05]  /*0e90*/  BSYNC.RECONVERGENT B0 ;  /* 0x0000000000007941 */ /* 0x000fea0003800200 */
.L_x_2:
[----:B------:R-:W1:Y:S01]  /*0ea0*/  LDC.64 R2, c[0x0][0x380] ;  /* 0x0000e000ff027b82 */ /* 0x000e620000000a00 */
[----:B------:R-:W-:-:S04]  /*0eb0*/  IMAD R5, R6, UR4, R5 ;  /* 0x0000000406057c24 */ /* 0x000fc8000f8e0205 */
[----:B------:R-:W-:-:S04]  /*0ec0*/  IMAD R5, R4, UR6, R5 ;  /* 0x0000000604057c24 */ /* 0x000fc8000f8e0205 */
[----:B-1----:R-:W-:-:S05]  /*0ed0*/  IMAD.WIDE.U32 R2, R5, 0x10, R2 ;  /* 0x0000001005027825 */ /* 0x002fca00078e0002 */
[----:B------:R-:W-:Y:S01]  /*0ee0*/  STG.E.128 desc[UR10][R2.64], R12 ;  /* 0x0000000c02007986 */ /* 0x000fe2000c101d0a */
[----:B------:R-:W-:Y:S05]  /*0ef0*/  EXIT ;  /* 0x000000000000794d */ /* 0x000fea0003800000 */
.L_x_1:
[----:B------:R-:W0:Y:S01]  /*0f00*/  LDCU.U8 UR5, c[0x0][0x400] ;  /* 0x00008000ff0577ac */ /* 0x000e220008000000 */
[----:B-----5:R-:W-:Y:S01]  /*0f10*/  ISETP.NE.AND P0, PT, R0, RZ, PT ;  /* 0x000000ff0000720c */ /* 0x020fe20003f05270 */
[----:B0-----:R-:W-:-:S06]  /*0f20*/  UPRMT UR5, UR5, 0x8880, URZ ;  /* 0x0000888005057896 */ /* 0x001fcc00080000ff */
[----:B------:R-:W-:-:S13]  /*0f30*/  ISETP.EQ.OR P0, PT, RZ, UR5, !P0 ;  /* 0x00000005ff007c0c */ /* 0x000fda000c702670 */
[----:B------:R-:W-:Y:S05]  /*0f40*/  @P0 EXIT ;  /* 0x000000000000094d */ /* 0x000fea0003800000 */
[----:B------:R-:W-:Y:S01]  /*0f50*/  VIADD R2, R0, 0xffffffff ;  /* 0xffffffff00027836 */ /* 0x000fe20000000000 */
[----:B------:R-:W0:Y:S01]  /*0f60*/  LDCU.64 UR12, c[0x0][0x3c8] ;  /* 0x00007900ff0c77ac */ /* 0x000e220008000a00 */
[----:B------:R-:W-:Y:S01]  /*0f70*/  VIADD R3, R7, 0xffffffff ;  /* 0xffffffff07037836 */ /* 0x000fe20000000000 */
[----:B------:R-:W-:Y:S01]  /*0f80*/  BSSY.RECONVERGENT B0, `(.L_x_14) ;  /* 0x0000081000007945 */ /* 0x000fe20003800200 */
[----:B------:R-:W-:Y:S02]  /*0f90*/  CS2R R10, SRZ ;  /* 0x00000000000a7805 */ /* 0x000fe4000001ff00 */
[----:B------:R-:W-:Y:S02]  /*0fa0*/  CS2R R8, SRZ ;  /* 0x0000000000087805 */ /* 0x000fe4000001ff00 */
[----:B------:R-:W-:-:S13]  /*0fb0*/  ISETP.GE.U32.AND P0, PT, R2, R3, PT ;  /* 0x000000030200720c */ /* 0x000fda0003f06070 */
[----:B0-----:R-:W-:Y:S05]  /*0fc0*/  @P0 BRA `(.L_x_15) ;  /* 0x0000000400f00947 */ /* 0x001fea0003800000 */
[----:B------:R-:W-:Y:S01]  /*0fd0*/  IMAD.IADD R3, R7, 0x1, -R0 ;  /* 0x0000000107037824 */ /* 0x000fe200078e0a00 */
[----:B------:R-:W-:Y:S01]  /*0fe0*/  BSSY.RECONVERGENT B1, `(.L_x_16) ;  /* 0x000002d000017945 */ /* 0x000fe20003800200 */
[----:B------:R-:W-:Y:S02]  /*0ff0*/  CS2R R8, SRZ ;  /* 0x0000000000087805 */ /* 0x000fe4000001ff00 */
[----:B------:R-:W-:Y:S02]  /*1000*/  CS2R R10, SRZ ;  /* 0x00000000000a7805 */ /* 0x000fe4000001ff00 */
[----:B------:R-:W-:-:S04]  /*1010*/  LOP3.LUT R3, R3, 0x1, RZ, 0xc0, !PT ;  /* 0x0000000103037812 */ /* 0x000fc800078ec0ff */
[----:B------:R-:W-:-:S13]  /*1020*/  ISETP.NE.U32.AND P0, PT, R3, 0x1, PT ;  /* 0x000000010300780c */ /* 0x000fda0003f05070 */
[----:B------:R-:W-:Y:S05]  /*1030*/  @P0 BRA `(.L_x_17) ;  /* 0x00000000009c0947 */ /* 0x000fea0003800000 */
[----:B------:R-:W0:Y:S01]  /*1040*/  LDCU.64 UR8, c[0x0][0x3c8] ;  /* 0x00007900ff0877ac */ /* 0x000e220008000a00 */
[----:B------:R-:W-:-:S05]  /*1050*/  IMAD.SHL.U32 R3, R2, 0x4, RZ ;  /* 0x0000000402037824 */ /* 0x000fca00078e00ff */
[----:B0-----:R-:W-:-:S04]  /*1060*/  IADD3 R10, P0, PT, R3, UR8, RZ ;  /* 0x00000008030a7c10 */ /* 0x001fc8000ff1e0ff */
[----:B------:R-:W-:-:S05]  /*1070*/  LEA.HI.X.SX32 R11, R3, UR9, 0x1, P0 ;  /* 0x00000009030b7c11 */ /* 0x000fca00080f0eff */
[----:B------:R-:W2:Y:S04]  /*1080*/  LDG.E.U8 R3, desc[UR10][R10.64+0x2] ;  /* 0x0000020a0a037981 */ /* 0x000ea8000c1e1100 */
[----:B------:R-:W2:Y:S01]  /*1090*/  LDG.E.U8 R24, desc[UR10][R10.64+0x3] ;  /* 0x0000030a0a187981 */ /* 0x000ea2000c1e1100 */
[----:B------:R-:W0:Y:S01]  /*10a0*/  S2UR UR7, SR_CgaCtaId ;  /* 0x00000000000779c3 */ /* 0x000e220000008800 */
[----:B------:R-:W-:Y:S01]  /*10b0*/  UMOV UR5, 0x400 ;  /* 0x0000040000057882 */ /* 0x000fe20000000000 */
[----:B--2---:R-:W-:-:S04]  /*10c0*/  LOP3.LUT R8, R24, 0x1, R3, 0x48, !PT ;  /* 0x0000000118087812 */ /* 0x004fc800078e4803 */
[----:B------:R-:W-:-:S04]  /*10d0*/  ISETP.NE.U32.AND P0, PT, R8, 0x1, PT ;  /* 0x000000010800780c */ /* 0x000fc80003f05070 */
[----:B------:R-:W-:-:S13]  /*10e0*/  ISETP.EQ.OR P0, PT, R3, R24, !P0 ;  /* 0x000000180300720c */ /* 0x000fda0004702670 */
[----:B------:R-:W1:Y:S02]  /*10f0*/  @!P0 LDC.64 R8, c[0x0][0x3c0] ;  /* 0x0000f000ff088b82 */ /* 0x000e640000000a00 */
[----:B-1----:R-:W-:-:S06]  /*1100*/  @!P0 IMAD.WIDE R8, R2, 0x8, R8 ;  /* 0x0000000802088825 */ /* 0x002fcc00078e0208 */
[----:B------:R-:W2:Y:S01]  /*1110*/  @!P0 LDG.E.64 R8, desc[UR10][R8.64] ;  /* 0x0000000a08088981 */ /* 0x000ea2000c1e1b00 */
[----:B0-----:R-:W-:Y:S01]  /*1120*/  ULEA UR5, UR7, UR5, 0x18 ;  /* 0x0000000507057291 */ /* 0x001fe2000f8ec0ff */
[----:B------:R-:W-:Y:S01]  /*1130*/  BSSY.RECONVERGENT B2, `(.L_x_18) ;  /* 0x0000015000027945 */ /* 0x000fe20003800200 */
[----:B------:R-:W-:-:S04]  /*1140*/  ISETP.NE.AND P1, PT, R3, R24, PT ;  /* 0x000000180300720c */ /* 0x000fc80003f25270 */
[----:B------:R-:W-:Y:S02]  /*1150*/  LEA R12, R3, UR5, 0x4 ;  /* 0x00000005030c7c11 */ /* 0x000fe4000f8e20ff */
[----:B------:R-:W-:-:S04]  /*1160*/  LEA R16, R24, UR5, 0x4 ;  /* 0x0000000518107c11 */ /* 0x000fc8000f8e20ff */
[----:B------:R-:W-:Y:S04]  /*1170*/  LDS.128 R12, [R12+-0x10] ;  /* 0xfffff0000c0c7984 */ /* 0x000fe80000000c00 */
[----:B------:R-:W0:Y:S02]  /*1180*/  LDS.128 R16, [R16+-0x10] ;  /* 0xfffff00010107984 */ /* 0x000e240000000c00 */
[----:B0-----:R-:W-:-:S08]  /*1190*/  @!P0 DMUL R10, R14, R18 ;  /* 0x000000120e0a8228 */ /* 0x001fd00000000000 */
[----:B------:R-:W-:Y:S01]  /*11a0*/  @!P0 DFMA R20, R12, R16, R10 ;  /* 0x000000100c14822b */ /* 0x000fe2000000000a */
[----:B------:R-:W-:-:S07]  /*11b0*/  CS2R R10, SRZ ;  /* 0x00000000000a7805 */ /* 0x000fce000001ff00 */
[----:B--2---:R-:W-:-:S08]  /*11c0*/  @!P0 DMUL R22, R8, R20 ;  /* 0x0000001408168228 */ /* 0x004fd00000000000 */
[----:B------:R-:W-:Y:S01]  /*11d0*/  @!P0 DFMA R8, R8, R20, R22 ;  /* 0x000000140808822b */ /* 0x000fe20000000016 */
[----:B------:R-:W-:Y:S10]  /*11e0*/  @!P0 BRA `(.L_x_19) ;  /* 0x0000000000248947 */ /* 0x000ff40003800000 */
[----:B------:R-:W0:Y:S02]  /*11f0*/  LDC.64 R8, c[0x0][0x3c0] ;  /* 0x0000f000ff087b82 */ /* 0x000e240000000a00 */
[----:B0-----:R-:W-:-:S06]  /*1200*/  IMAD.WIDE R2, R2, 0x8, R8 ;  /* 0x0000000802027825 */ /* 0x001fcc00078e0208 */
[----:B------:R-:W2:Y:S01]  /*1210*/  LDG.E.64 R2, desc[UR10][R2.64] ;  /* 0x0000000a02027981 */ /* 0x000ea2000c1e1b00 */
[----:B------:R-:W-:-:S08]  /*1220*/  DMUL R8, R14, R18 ;  /* 0x000000120e087228 */ /* 0x000fd00000000000 */
[C---:B------:R-:W-:Y:S02]  /*1230*/  DFMA R8, R12.reuse, R16, R8 ;  /* 0x000000100c08722b */ /* 0x040fe40000000008 */
[----:B------:R-:W-:-:S08]  /*1240*/  @P1 DMUL R12, R12, R18 ;  /* 0x000000120c0c1228 */ /* 0x000fd00000000000 */
[----:B------:R-:W-:Y:S02]  /*1250*/  @P1 DFMA R12, R14, R16, -R12 ;  /* 0x000000100e0c122b */ /* 0x000fe4000000080c */
[----:B--2---:R-:W-:-:S06]  /*1260*/  DMUL R8, R2, R8 ;  /* 0x0000000802087228 */ /* 0x004fcc0000000000 */
[----:B------:R-:W-:-:S11]  /*1270*/  @P1 DFMA R10, R2, R12, RZ ;  /* 0x0000000c020a122b */ /* 0x000fd600000000ff */
.L_x_19:
[----:B------:R-:W-:Y:S05]  /*1280*/  BSYNC.RECONVERGENT B2 ;  /* 0x0000000000027941 */ /* 0x000fea0003800200 */
.L_x_18:
[----:B------:R-:W-:Y:S01]  /*1290*/  DADD R8, RZ, R8 ;  /* 0x00000000ff087229 */ /* 0x000fe20000000008 */
[----:B------:R-:W-:-:S10]  /*12a0*/  IMAD.MOV.U32 R2, RZ, RZ, R0 ;  /* 0x000000ffff027224 */ /* 0x000fd400078e0000 */
.L_x_17:
[----:B------:R-:W-:Y:S05]  /*12b0*/  BSYNC.RECONVERGENT B1 ;  /* 0x0000000000017941 */ /* 0x000fea0003800200 */
.L_x_16:
[----:B------:R-:W-:-:S04]  /*12c0*/  IADD3 R0, PT, PT, R0, 0x1, RZ ;  /* 0x0000000100007810 */ /* 0x000fc80007ffe0ff */
[----:B------:R-:W-:-:S13]  /*12d0*/  ISETP.NE.AND P0, PT, R7, R0, PT ;  /* 0x000000000700720c */ /* 0x000fda0003f05270 */
[----:B------:R-:W-:Y:S05]  /*12e0*/  @!P0 BRA `(.L_x_15) ;  /* 0x0000000400288947 */ /* 0x000fea0003800000 */
[----:B------:R-:W0:Y:S01]  /*12f0*/  S2UR UR7, SR_CgaCtaId ;  /* 0x00000000000779c3 */ /* 0x000e220000008800 */
[----:B------:R-:W-:Y:S01]  /*1300*/  UMOV UR5, 0x400 ;  /* 0x0000040000057882 */ /* 0x000fe20000000000 */
[C---:B------:R-:W-:Y:S02]  /*1310*/  IMAD.IADD R7, R2.reuse, 0x1, -R7 ;  /* 0x0000000102077824 */ /* 0x040fe400078e0a07 */
[C---:B------:R-:W-:Y:S02]  /*1320*/  VIADD R28, R2.reuse, 0x1 ;  /* 0x00000001021c7836 */ /* 0x040fe40000000000 */
[----:B------:R-:W-:Y:S01]  /*1330*/  IMAD.SHL.U32 R0, R2, 0x4, RZ ;  /* 0x0000000402007824 */ /* 0x000fe200078e00ff */
[----:B0-----:R-:W-:-:S06]  /*1340*/  ULEA UR5, UR7, UR5, 0x18 ;  /* 0x0000000507057291 */ /* 0x001fcc000f8ec0ff */
[----:B------:R-:W-:-:S07]  /*1350*/  IMAD.U32 R29, RZ, RZ, UR5 ;  /* 0x00000005ff1d7e24 */ /* 0x000fce000f8e00ff */
.L_x_25:
[C---:B------:R-:W-:Y:S01]  /*1360*/  IADD3 R22, P0, PT, R0.reuse, UR12, RZ ;  /* 0x0000000c00167c10 */ /* 0x040fe2000ff1e0ff */
[----:B------:R-:W0:Y:S03]  /*1370*/  LDC.64 R2, c[0x0][0x3c0] ;  /* 0x0000f000ff027b82 */ /* 0x000e260000000a00 */
[----:B------:R-:W-:-:S05]  /*1380*/  LEA.HI.X.SX32 R23, R0, UR13, 0x1, P0 ;  /* 0x0000000d00177c11 */ /* 0x000fca00080f0eff */
[----:B------:R-:W2:Y:S04]  /*1390*/  LDG.E.U8 R20, desc[UR10][R22.64+0x2] ;  /* 0x0000020a16147981 */ /* 0x000ea8000c1e1100 */
[----:B------:R-:W3:Y:S01]  /*13a0*/  LDG.E.U8 R21, desc[UR10][R22.64+0x3] ;  /* 0x0000030a16157981 */ /* 0x000ee2000c1e1100 */
[----:B------:R-:W-:Y:S01]  /*13b0*/  VIADD R7, R7, 0x2 ;  /* 0x0000000207077836 */ /* 0x000fe20000000000 */
[----:B------:R-:W-:Y:S04]  /*13c0*/  BSSY.RECONVERGENT B1, `(.L_x_20) ;  /* 0x000001a000017945 */ /* 0x000fe80003800200 */
[----:B------:R-:W-:Y:S01]  /*13d0*/  ISETP.NE.AND P1, PT, R7, -0x1, PT ;  /* 0xffffffff0700780c */ /* 0x000fe20003f25270 */
[----:B--2---:R-:W-:-:S02]  /*13e0*/  IMAD R12, R20, 0x10, R29 ;  /* 0x00000010140c7824 */ /* 0x004fc400078e021d */
[C---:B---3--:R-:W-:Y:S01]  /*13f0*/  IMAD R16, R21.reuse, 0x10, R29 ;  /* 0x0000001015107824 */ /* 0x048fe200078e021d */
[----:B------:R-:W-:-:S03]  /*1400*/  LOP3.LUT R24, R21, 0x1, R20, 0x48, !PT ;  /* 0x0000000115187812 */ /* 0x000fc600078e4814 */
[----:B------:R-:W1:Y:S01]  /*1410*/  LDS.128 R12, [R12+-0x10] ;  /* 0xfffff0000c0c7984 */ /* 0x000e620000000c00 */
[-C--:B------:R-:W-:Y:S02]  /*1420*/  ISETP.NE.AND P3, PT, R20, R21.reuse, PT ;  /* 0x000000151400720c */ /* 0x080fe40003f65270 */
[----:B------:R-:W-:Y:S01]  /*1430*/  ISETP.NE.U32.AND P0, PT, R24, 0x1, PT ;  /* 0x000000011800780c */ /* 0x000fe20003f05070 */
[----:B------:R-:W2:Y:S01]  /*1440*/  LDS.128 R16, [R16+-0x10] ;  /* 0xfffff00010107984 */ /* 0x000ea20000000c00 */
[----:B------:R-:W-:Y:S01]  /*1450*/  ISETP.NE.AND P2, PT, R20, R21, PT ;  /* 0x000000151400720c */ /* 0x000fe20003f45270 */
[----:B------:R-:W-:-:S04]  /*1460*/  VIADD R21, R28, 0xffffffff ;  /* 0xffffffff1c157836 */ /* 0x000fc80000000000 */
[----:B0-----:R-:W-:-:S06]  /*1470*/  IMAD.WIDE R2, R21, 0x8, R2 ;  /* 0x0000000815027825 */ /* 0x001fcc00078e0202 */
[----:B------:R-:W-:Y:S05]  /*1480*/  @P0 BRA P3, `(.L_x_21) ;  /* 0x0000000000200947 */ /* 0x000fea0001800000 */
[----:B------:R-:W3:Y:S01]  /*1490*/  LDG.E.64 R20, desc[UR10][R2.64] ;  /* 0x0000000a02147981 */ /* 0x000ee2000c1e1b00 */
[----:B-12---:R-:W-:-:S08]  /*14a0*/  DMUL R24, R14, R18 ;  /* 0x000000120e187228 */ /* 0x006fd00000000000 */
[C---:B------:R-:W-:Y:S02]  /*14b0*/  DFMA R24, R12.reuse, R16, R24 ;  /* 0x000000100c18722b */ /* 0x040fe40000000018 */
[----:B------:R-:W-:-:S08]  /*14c0*/  @P2 DMUL R12, R12, R18 ;  /* 0x000000120c0c2228 */ /* 0x000fd00000000000 */
[----:B------:R-:W-:Y:S02]  /*14d0*/  @P2 DFMA R12, R14, R16, -R12 ;  /* 0x000000100e0c222b */ /* 0x000fe4000000080c */
[----:B---3--:R-:W-:-:S06]  /*14e0*/  DMUL R26, R20, R24 ;  /* 0x00000018141a7228 */ /* 0x008fcc0000000000 */
[----:B------:R-:W-:Y:S01]  /*14f0*/  @P2 DFMA R10, R20, R12, R10 ;  /* 0x0000000c140a222b */ /* 0x000fe2000000000a */
[----:B------:R-:W-:Y:S10]  /*1500*/  BRA `(.L_x_22) ;  /* 0x0000000000147947 */ /* 0x000ff40003800000 */
.L_x_21:
[----:B------:R-:W3:Y:S01]  /*1510*/  LDG.E.64 R26, desc[UR10][R2.64] ;  /* 0x0000000a021a7981 */ /* 0x000ee2000c1e1b00 */
[----:B-12---:R-:W-:-:S08]  /*1520*/  DMUL R14, R14, R18 ;  /* 0x000000120e0e7228 */ /* 0x006fd00000000000 */
[----:B------:R-:W-:-:S08]  /*1530*/  DFMA R14, R12, R16, R14 ;  /* 0x000000100c0e722b */ /* 0x000fd0000000000e */
[----:B---3--:R-:W-:-:S08]  /*1540*/  DMUL R12, R26, R14 ;  /* 0x0000000e1a0c7228 */ /* 0x008fd00000000000 */
[----:B------:R-:W-:-:S11]  /*1550*/  DFMA R26, R26, R14, R12 ;  /* 0x0000000e1a1a722b */ /* 0x000fd6000000000c */
.L_x_22:
[----:B------:R-:W-:Y:S05]  /*1560*/  BSYNC.RECONVERGENT B1 ;  /* 0x0000000000017941 */ /* 0x000fea0003800200 */
.L_x_20:
[----:B------:R-:W2:Y:S04]  /*1570*/  LDG.E.U8 R30, desc[UR10][R22.64+0x6] ;  /* 0x0000060a161e7981 */ /* 0x000ea8000c1e1100 */
[----:B------:R-:W2:Y:S01]  /*1580*/  LDG.E.U8 R31, desc[UR10][R22.64+0x7] ;  /* 0x0000070a161f7981 */ /* 0x000ea2000c1e1100 */
[----:B------:R-:W0:Y:S01]  /*1590*/  S2UR UR7, SR_CgaCtaId ;  /* 0x00000000000779c3 */ /* 0x000e220000008800 */
[----:B------:R-:W-:Y:S02]  /*15a0*/  UMOV UR5, 0x400 ;  /* 0x0000040000057882 */ /* 0x000fe40000000000 */
[----:B0-----:R-:W-:-:S06]  /*15b0*/  ULEA UR5, UR7, UR5, 0x18 ;  /* 0x0000000507057291 */ /* 0x001fcc000f8ec0ff */
[----:B------:R-:W-:Y:S02]  /*15c0*/  MOV R29, UR5 ;  /* 0x00000005001d7c02 */ /* 0x000fe40008000f00 */
[----:B--2---:R-:W-:-:S04]  /*15d0*/  LOP3.LUT R12, R31, 0x1, R30, 0x48, !PT ;  /* 0x000000011f0c7812 */ /* 0x004fc800078e481e */
[----:B------:R-:W-:-:S04]  /*15e0*/  ISETP.NE.U32.AND P0, PT, R12, 0x1, PT ;  /* 0x000000010c00780c */ /* 0x000fc80003f05070 */
[----:B------:R-:W-:-:S13]  /*15f0*/  ISETP.EQ.OR P0, PT, R30, R31, !P0 ;  /* 0x0000001f1e00720c */ /* 0x000fda0004702670 */
[----:B------:R-:W2:Y:S01]  /*1600*/  @!P0 LDG.E.64 R20, desc[UR10][R2.64+0x8] ;  /* 0x0000080a02148981 */ /* 0x000ea2000c1e1b00 */
[C-C-:B------:R-:W-:Y:S01]  /*1610*/  IMAD R12, R30.reuse, 0x10, R29.reuse ;  /* 0x000000101e0c7824 */ /* 0x140fe200078e021d */
[----:B------:R-:W-:Y:S01]  /*1620*/  BSSY.RECONVERGENT B1, `(.L_x_23) ;  /* 0x0000012000017945 */ /* 0x000fe20003800200 */
[----:B------:R-:W-:Y:S01]  /*1630*/  IMAD R16, R31, 0x10, R29 ;  /* 0x000000101f107824 */ /* 0x000fe200078e021d */
[----:B------:R-:W-:Y:S01]  /*1640*/  DADD R8, R26, R8 ;  /* 0x000000001a087229 */ /* 0x000fe20000000008 */
[----:B------:R-:W-:Y:S02]  /*1650*/  ISETP.NE.AND P2, PT, R30, R31, PT ;  /* 0x0000001f1e00720c */ /* 0x000fe40003f45270 */
[----:B------:R-:W-:Y:S04]  /*1660*/  LDS.128 R12, [R12+-0x10] ;  /* 0xfffff0000c0c7984 */ /* 0x000fe80000000c00 */
[----:B------:R-:W0:Y:S02]  /*1670*/  LDS.128 R16, [R16+-0x10] ;  /* 0xfffff00010107984 */ /* 0x000e240000000c00 */
[----:B0-----:R-:W-:-:S08]  /*1680*/  @!P0 DMUL R22, R14, R18 ;  /* 0x000000120e168228 */ /* 0x001fd00000000000 */
[----:B------:R-:W-:-:S08]  /*1690*/  @!P0 DFMA R22, R12, R16, R22 ;  /* 0x000000100c16822b */ /* 0x000fd00000000016 */
[----:B--2---:R-:W-:-:S08]  /*16a0*/  @!P0 DMUL R24, R20, R22 ;  /* 0x0000001614188228 */ /* 0x004fd00000000000 */
[----:B------:R-:W-:Y:S01]  /*16b0*/  @!P0 DFMA R20, R20, R22, R24 ;  /* 0x000000161414822b */ /* 0x000fe20000000018 */
[----:B------:R-:W-:Y:S10]  /*16c0*/  @!P0 BRA `(.L_x_24) ;  /* 0x00000000001c8947 */ /* 0x000ff40003800000 */
[----:B------:R-:W2:Y:S01]  /*16d0*/  LDG.E.64 R2, desc[UR10][R2.64+0x8] ;  /* 0x0000080a02027981 */ /* 0x000ea2000c1e1b00 */
[----:B------:R-:W-:-:S08]  /*16e0*/  DMUL R20, R14, R18 ;  /* 0x000000120e147228 */ /* 0x000fd00000000000 */
[C---:B------:R-:W-:Y:S02]  /*16f0*/  DFMA R20, R12.reuse, R16, R20 ;  /* 0x000000100c14722b */ /* 0x040fe40000000014 */
[----:B------:R-:W-:-:S08]  /*1700*/  @P2 DMUL R12, R12, R18 ;  /* 0x000000120c0c2228 */ /* 0x000fd00000000000 */
[----:B------:R-:W-:Y:S02]  /*1710*/  @P2 DFMA R12, R14, R16, -R12 ;  /* 0x000000100e0c222b */ /* 0x000fe4000000080c */
[----:B--2---:R-:W-:-:S06]  /*1720*/  DMUL R20, R2, R20 ;  /* 0x0000001402147228 */ /* 0x004fcc0000000000 */
[----:B------:R-:W-:-:S11]  /*1730*/  @P2 DFMA R10, R2, R12, R10 ;  /* 0x0000000c020a222b */ /* 0x000fd6000000000a */
.L_x_24:
[----:B------:R-:W-:Y:S05]  /*1740*/  BSYNC.RECONVERGENT B1 ;  /* 0x0000000000017941 */ /* 0x000fea0003800200 */
.L_x_23:
[----:B------:R-:W-:Y:S01]  /*1750*/  DADD R8, R8, R20 ;  /* 0x0000000008087229 */ /* 0x000fe20000000014 */
[----:B------:R-:W-:Y:S02]  /*1760*/  VIADD R28, R28, 0x2 ;  /* 0x000000021c1c7836 */ /* 0x000fe40000000000 */
[----:B------:R-:W-:Y:S01]  /*1770*/  VIADD R0, R0, 0x8 ;  /* 0x0000000800007836 */ /* 0x000fe20000000000 */
[----:B------:R-:W-:Y:S07]  /*1780*/  @P1 BRA `(.L_x_25) ;  /* 0xfffffff800f41947 */ /* 0x000fee000383ffff */
.L_x_15:
[----:B------:R-:W-:Y:S05]  /*1790*/  BSYNC.RECONVERGENT B0 ;  /* 0x0000000000007941 */ /* 0x000fea0003800200 */
.L_x_14:
[----:B------:R-:W0:Y:S01]  /*17a0*/  LDC.64 R2, c[0x0][0x388] ;  /* 0x0000e200ff027b82 */ /* 0x000e220000000a00 */
[----:B------:R-:W-:-:S04]  /*17b0*/  IMAD R5, R6, UR4, R5 ;  /* 0x0000000406057c24 */ /* 0x000fc8000f8e0205 */
[----:B------:R-:W-:-:S04]  /*17c0*/  IMAD R5, R4, UR6, R5 ;  /* 0x0000000604057c24 */ /* 0x000fc8000f8e0205 */
[----:B0-----:R-:W-:-:S05]  /*17d0*/  IMAD.WIDE.U32 R2, R5, 0x10, R2 ;  /* 0x0000001005027825 */ /* 0x001fca00078e0002 */
[----:B------:R-:W-:Y:S01]  /*17e0*/  STG.E.128 desc[UR10][R2.64], R8 ;  /* 0x0000000802007986 */ /* 0x000fe2000c101d0a */
[----:B------:R-:W-:Y:S05]  /*17f0*/  EXIT ;  /* 0x000000000000794d */ /* 0x000fea0003800000 */
.L_x_0:
[----:B------:R-:W0:Y:S01]  /*1800*/  LDCU.S8 UR5, c[0x0][0x401] ;  /* 0x00008020ff0577ac */ /* 0x000e220008000200 */
[----:B-----5:R-:W-:-:S04]  /*1810*/  ISETP.NE.AND P0, PT, R0, RZ, PT ;  /* 0x000000ff0000720c */ /* 0x020fc80003f05270 */
[----:B0-----:R-:W-:-:S13]  /*1820*/  ISETP.EQ.OR P0, PT, RZ, UR5, !P0 ;  /* 0x00000005ff007c0c */ /* 0x001fda000c702670 */
        /* <DEDUP_REMOVED lines=31> */
[----:B------:R-:W-:Y:S05]  /*1a20*/  BSSY.RECONVERGENT B2, `(.L_x_30) ;  /* 0x0000015000027945 */ /* 0x000fea0003800200 */
        /* <DEDUP_REMOVED lines=13> */
[----:B------:R-:W-:Y:S01]  /*1b00*/  ISETP.NE.AND P0, PT, R3, R8, PT ;  /* 0x000000080300720c */ /* 0x000fe20003f05270 */
[----:B------:R-:W-:-:S08]  /*1b10*/  DMUL R2, R14, R18 ;  /* 0x000000120e027228 */ /* 0x000fd00000000000 */
[----:B------:R-:W-:-:S04]  /*1b20*/  DFMA R2, R12, R16, R2 ;  /* 0x000000100c02722b */ /* 0x000fc80000000002 */
[----:B------:R-:W-:-:S08]  /*1b30*/  @P0 DMUL R12, R12, R18 ;  /* 0x000000120c0c0228 */ /* 0x000fd00000000000 */
[----:B------:R-:W-:Y:S02]  /*1b40*/  @P0 DFMA R12, R14, R16, -R12 ;  /* 0x000000100e0c022b */ /* 0x000fe4000000080c */
[----:B--2---:R-:W-:-:S06]  /*1b50*/  DMUL R20, R22, R2 ;  /* 0x0000000216147228 */ /* 0x004fcc0000000000 */
[----:B------:R-:W-:-:S11]  /*1b60*/  @P0 DFMA R10, R22, R12, RZ ;  /* 0x0000000c160a022b */ /* 0x000fd600000000ff */
.L_x_31:
[----:B------:R-:W-:Y:S05]  /*1b70*/  BSYNC.RECONVERGENT B2 ;  /* 0x0000000000027941 */ /* 0x000fea0003800200 */
.L_x_30:
[----:B------:R-:W-:Y:S01]  /*1b80*/  DADD R8, RZ, R20 ;  /* 0x00000000ff087229 */ /* 0x000fe20000000014 */
[----:B------:R-:W-:-:S10]  /*1b90*/  MOV R2, R0 ;  /* 0x0000000000027202 */ /* 0x000fd40000000f00 */
.L_x_29:
[----:B------:R-:W-:Y:S05]  /*1ba0*/  BSYNC.RECONVERGENT B1 ;  /* 0x0000000000017941 */ /* 0x000fea0003800200 */
.L_x_28:
[----:B------:R-:W-:-:S05]  /*1bb0*/  VIADD R0, R0, 0x1 ;  /* 0x0000000100007836 */ /* 0x000fca0000000000 */
        /* <DEDUP_REMOVED lines=9> */
.L_x_37:
[C---:B------:R-:W-:Y:S01]  /*1c50*/  IADD3 R22, P0, PT, R0.reuse, UR12, RZ ;  /* 0x0000000c00167c10 */ /* 0x040fe2000ff1e0ff */
[----:B------:R-:W0:Y:S03]  /*1c60*/  LDC.64 R2, c[0x0][0x3e0] ;  /* 0x0000f800ff027b82 */ /* 0x000e260000000a00 */
[----:B------:R-:W-:-:S05]  /*1c70*/  LEA.HI.X.SX32 R23, R0, UR13, 0x1, P0 ;  /* 0x0000000d00177c11 */ /* 0x000fca00080f0eff */
[----:B------:R-:W2:Y:S04]  /*1c80*/  LDG.E.U8 R20, desc[UR10][R22.64+0x2] ;  /* 0x0000020a16147981 */ /* 0x000ea8000c1e1100 */
[----:B------:R-:W3:Y:S01]  /*1c90*/  LDG.E.U8 R21, desc[UR10][R22.64+0x3] ;  /* 0x0000030a16157981 */ /* 0x000ee2000c1e1100 */
[----:B------:R-:W-:Y:S01]  /*1ca0*/  IADD3 R7, PT, PT, R7, 0x2, RZ ;  /* 0x0000000207077810 */ /* 0x000fe20007ffe0ff */
[----:B------:R-:W-:Y:S03]  /*1cb0*/  BSSY.RECONVERGENT B1, `(.L_x_32) ;  /* 0x000001a000017945 */ /* 0x000fe60003800200 */
        /* <DEDUP_REMOVED lines=20> */
.L_x_33:
[----:B------:R-:W3:Y:S01]  /*1e00*/  LDG.E.64 R26, desc[UR10][R2.64] ;  /* 0x0000000a021a7981 */ /* 0x000ee2000c1e1b00 */
[----:B-12---:R-:W-:-:S08]  /*1e10*/  DMUL R14, R14, R18 ;  /* 0x000000120e0e7228 */ /* 0x006fd00000000000 */
[----:B------:R-:W-:-:S08]  /*1e20*/  DFMA R14, R12, R16, R14 ;  /* 0x000000100c0e722b */ /* 0x000fd0000000000e */
[----:B---3--:R-:W-:-:S08]  /*1e30*/  DMUL R12, R26, R14 ;  /* 0x0000000e1a0c7228 */ /* 0x008fd00000000000 */
[----:B------:R-:W-:-:S11]  /*1e40*/  DFMA R26, R26, R14, R12 ;  /* 0x0000000e1a1a722b */ /* 0x000fd6000000000c */
.L_x_34:
[----:B------:R-:W-:Y:S05]  /*1e50*/  BSYNC.RECONVERGENT B1 ;  /* 0x0000000000017941 */ /* 0x000fea0003800200 */
.L_x_32:
[----:B------:R-:W2:Y:S04]  /*1e60*/  LDG.E.U8 R30, desc[UR10][R22.64+0x6] ;  /* 0x0000060a161e7981 */ /* 0x000ea8000c1e1100 */
[----:B------:R-:W2:Y:S01]  /*1e70*/  LDG.E.U8 R31, desc[UR10][R22.64+0x7] ;  /* 0x0000070a161f7981 */ /* 0x000ea2000c1e1100 */
[----:B------:R-:W0:Y:S01]  /*1e80*/  S2UR UR7, SR_CgaCtaId ;  /* 0x00000000000779c3 */ /* 0x000e220000008800 */
[----:B------:R-:W-:Y:S02]  /*1e90*/  UMOV UR5, 0x400 ;  /* 0x0000040000057882 */ /* 0x000fe40000000000 */
[----:B0-----:R-:W-:-:S06]  /*1ea0*/  ULEA UR5, UR7, UR5, 0x18 ;  /* 0x0000000507057291 */ /* 0x001fcc000f8ec0ff */
[----:B------:R-:W-:Y:S01]  /*1eb0*/  IMAD.U32 R29, RZ, RZ, UR5 ;  /* 0x00000005ff1d7e24 */ /* 0x000fe2000f8e00ff */
        /* <DEDUP_REMOVED lines=23> */
.L_x_36:
[----:B------:R-:W-:Y:S05]  /*2030*/  BSYNC.RECONVERGENT B1 ;  /* 0x0000000000017941 */ /* 0x000fea0003800200 */
.L_x_35:
[----:B------:R-:W-:Y:S01]  /*2040*/  DADD R8, R8, R20 ;  /* 0x0000000008087229 */ /* 0x000fe20000000014 */
[----:B------:R-:W-:Y:S02]  /*2050*/  VIADD R28, R28, 0x2 ;  /* 0x000000021c1c7836 */ /* 0x000fe40000000000 */
[----:B------:R-:W-:Y:S01]  /*2060*/  VIADD R0, R0, 0x8 ;  /* 0x0000000800007836 */ /* 0x000fe20000000000 */
[----:B------:R-:W-:Y:S07]  /*2070*/  @P1 BRA `(.L_x_37) ;  /* 0xfffffff800f41947 */ /* 0x000fee000383ffff */
.L_x_27:
[----:B------:R-:W-:Y:S05]  /*2080*/  BSYNC.RECONVERGENT B0 ;  /* 0x0000000000007941 */ /* 0x000fea0003800200 */
.L_x_26:
[----:B------:R-:W0:Y:S01]  /*2090*/  LDC.64 R2, c[0x0][0x390] ;  /* 0x0000e400ff027b82 */ /* 0x000e220000000a00 */
[----:B------:R-:W-:-:S04]  /*20a0*/  IMAD R5, R6, UR4, R5 ;  /* 0x0000000406057c24 */ /* 0x000fc8000f8e0205 */
[----:B------:R-:W-:-:S04]  /*20b0*/  IMAD R5, R4, UR6, R5 ;  /* 0x0000000604057c24 */ /* 0x000fc8000f8e0205 */
[----:B0-----:R-:W-:-:S05]  /*20c0*/  IMAD.WIDE.U32 R2, R5, 0x10, R2 ;  /* 0x0000001005027825 */ /* 0x001fca00078e0002 */
[----:B------:R-:W-:Y:S01]  /*20d0*/  STG.E.128 desc[UR10][R2.64], R8 ;  /* 0x0000000802007986 */ /* 0x000fe2000c101d0a */
[----:B------:R-:W-:Y:S05]  /*20e0*/  EXIT ;  /* 0x000000000000794d */ /* 0x000fea0003800000 */
.L_x_38:
[----:B------:R-:W-:-:S00]  /*20f0*/  BRA `(.L_x_38) ;  /* 0xfffffffc00fc7947 */ /* 0x000fc0000383ffff */
[----:B------:R-:W-:-:S00]  /*2100*/  NOP ;  /* 0x0000000000007918 */ /* 0x000fc00000000000 */
[----:B------:R-:W-:-:S00]  /*2110*/  NOP ;  /* 0x0000000000007918 */ /* 0x000fc00000000000 */
[----:B------:R-:W-:-:S00]  /*2120*/  NOP ;  /* 0x0000000000007918 */ /* 0x000fc00000000000 */
[----:B------:R-:W-:-:S00]  /*2130*/  NOP ;  /* 0x0000000000007918 */ /* 0x000fc00000000000 */
[----:B------:R-:W-:-:S00]  /*2140*/  NOP ;  /* 0x0000000000007918 */ /* 0x000fc00000000000 */
[----:B------:R-:W-:-:S00]  /*2150*/  NOP ;  /* 0x0000000000007918 */ /* 0x000fc00000000000 */
[----:B------:R-:W-:-:S00]  /*2160*/  NOP ;  /* 0x0000000000007918 */ /* 0x000fc00000000000 */
[----:B------:R-:W-:-:S00]  /*2170*/  NOP ;  /* 0x0000000000007918 */ /* 0x000fc00000000000 */
.L_x_39:


//--------------------- .nv.shared._Z39GMMNLSE_nonlinear_sum_with_polarizationP7double2S0_S0_PKS_PKdPKhPKjS8_S4_S6_S8_S8_S4_S6_S8_S8_bbjjjj --------------------------
	.section	.nv.shared._Z39GMMNLSE_nonlinear_sum_with_polarizationP7double2S0_S0_PKS_PKdPKhPKjS8_S4_S6_S8_S8_S4_S6_S8_S8_bbjjjj,"aw",@nobits
	.sectionflags	@""
	.align	16
.nv.shared._Z39GMMNLSE_nonlinear_sum_with_polarizationP7double2S0_S0_PKS_PKdPKhPKjS8_S4_S6_S8_S8_S4_S6_S8_S8_bbjjjj:
	.zero		1536


//--------------------- .nv.shared.reserved.0     --------------------------
	.section	.nv.shared.reserved.0,"aw",@nobits
	.weak		__nv_reservedSMEM_offset_0_alias
	.size		__nv_reservedSMEM_offset_0_alias, 0, 64
	.other		__nv_reservedSMEM_offset_0_alias,@"STO_CUDA_RESERVED_SHARED STV_DEFAULT"
__nv_reservedSMEM_offset_0_alias:
	.zero		0
	.zero		64


//--------------------- .nv.constant0._Z39GMMNLSE_nonlinear_sum_with_polarizationP7double2S0_S0_PKS_PKdPKhPKjS8_S4_S6_S8_S8_S4_S6_S8_S8_bbjjjj --------------------------
	.section	.nv.constant0._Z39GMMNLSE_nonlinear_sum_with_polarizationP7double2S0_S0_PKS_PKdPKhPKjS8_S4_S6_S8_S8_S4_S6_S8_S8_bbjjjj,"a",@progbits
	.sectionflags	@""
	.align	4
.nv.constant0._Z39GMMNLSE_nonlinear_sum_with_polarizationP7double2S0_S0_PKS_PKdPKhPKjS8_S4_S6_S8_S8_S4_S6_S8_S8_bbjjjj:
	.zero		1044


//--------------------- SYMBOLS --------------------------

	.type		.nv.reservedSmem.offset0,@object
	.size		.nv.reservedSmem.offset0,0x4
	.type		.nv.reservedSmem.cap,@object
	.size		.nv.reservedSmem.cap,0x4
